	.target	sm_100a

	.elftype	@"ET_EXEC"


//--------------------- .note.nv.tkinfo           --------------------------
	.section	.note.nv.tkinfo,"",@"SHT_NOTE"
	.sectionflags	@"SHF_NOTE_NV_TKINFO"
	.tkinfo
        /*0018*/ 	.word	0x00000002
        /*0030*/ 	.string	""
        /*0030*/ 	.string	"ptxas"
        /*0030*/ 	.string	"Cuda compilation tools, release 13.0, V13.0.88"
        /*0030*/ 	.string	"Build cuda_13.0.r13.0/compiler.36424714_0"
        /*0030*/ 	.string	"-arch sm_100a -m 64 "



//--------------------- .note.nv.cuinfo           --------------------------
	.section	.note.nv.cuinfo,"",@"SHT_NOTE"
	.sectionflags	@"SHF_NOTE_NV_CUINFO"
        /*0018*/ 	.short	0x0002
        /*001a*/ 	.short	0x0064
        /*001c*/ 	.short	0x0082
	.zero		2


//--------------------- .nv.info                  --------------------------
	.section	.nv.info,"",@"SHT_CUDA_INFO"
	.align	4


	//----- nvinfo : EIATTR_REGCOUNT
	.align		4
        /*0000*/ 	.byte	0x04, 0x2f
        /*0002*/ 	.short	(.L_20 - .L_19)
	.align		4
.L_19:
        /*0004*/ 	.word	index@(_ZN7cutlass13device_kernelINS_4gemm6kernel13GemmUniversalIN4cute5tupleIJiiiiEEENS1_10collective13CollectiveMmaINS1_35MainloopSm100TmaUmmaWarpSpecializedILi11ELi2ELi2ENS5_IJNS4_1CILi2EEENSA_ILi1EEESC_EEEEENS5_IJNSA_ILi256EEESF_NSA_ILi64EEEEEENS_12float_e4m3_tENS5_IJlSC_lEEESI_SJ_NS4_8TiledMMAINS4_8MMA_AtomIJNS4_10MMA_TraitsINS4_25SM100_MMA_F8F6F4_2x1SM_SSEJSI_SI_fSF_SF_NS4_17integral_constantINS4_4UMMA5MajorELSQ_0EEESR_NSO_INSP_7ScaleInELSS_0EEEST_EEEEEENS4_6LayoutINS5_IJSC_SC_SC_EEENS5_IJNSA_ILi0EEESY_SY_EEEEENS5_IJNS4_10UnderscoreES11_S11_EEEEENS4_18SM100_TMA_2SM_LOADENS4_14ComposedLayoutINS4_7SwizzleILi2ELi4ELi3EEENS4_18smem_ptr_flag_bitsILi8EEENSW_INS5_IJNSA_ILi8EEESG_EEENS5_IJSG_SC_EEEEEEEvNS4_8identityES14_S1E_vS1F_EENS_8epilogue10collective18CollectiveEpilogueINS1H_23Sm100TmaWarpSpecializedILi4ELi2ELi64ELb0ELb0EEEJNS5_IJNSA_ILi128EEESF_SG_EEENS5_IJNSW_IS1M_SC_EENSW_ISG_SC_EEEEESI_SJ_SI_SJ_NS1H_6fusion15FusionCallbacksIS1L_NS1R_17LinearCombinationISI_fSI_fLNS_15FloatRoundStyleE2EEES1N_S1Q_JEEENS4_5SM1004TMEM4LOAD26SM100_TMEM_LOAD_32dp32b64xENS4_13SM90_TMA_LOADES1E_NS4_39AutoVectorizingCopyWithAssumedAlignmentILi128EEENS4_14SM90_TMA_STOREES1E_S23_S23_EEEvvEEEEvNT_6ParamsE)
        /*0008*/ 	.word	0x000000de


	//----- nvinfo : EIATTR_FRAME_SIZE
	.align		4
.L_20:
        /*000c*/ 	.byte	0x04, 0x11
        /*000e*/ 	.short	(.L_22 - .L_21)
	.align		4
.L_21:
        /*0010*/ 	.word	index@($__internal_2_$__cuda_sm10x_tcgen05_guardrail_trap_unallocated_columns_being_dealloced)
        /*0014*/ 	.word	0x00000000


	//----- nvinfo : EIATTR_FRAME_SIZE
	.align		4
.L_22:
        /*0018*/ 	.byte	0x04, 0x11
        /*001a*/ 	.short	(.L_24 - .L_23)
	.align		4
.L_23:
        /*001c*/ 	.word	index@($__internal_1_$__cuda_sm10x_tcgen05_guardrail_trap_phase_invalid_during_alloc)
        /*0020*/ 	.word	0x00000000


	//----- nvinfo : EIATTR_FRAME_SIZE
	.align		4
.L_24:
        /*0024*/ 	.byte	0x04, 0x11
        /*0026*/ 	.short	(.L_26 - .L_25)
	.align		4
.L_25:
        /*0028*/ 	.word	index@($__internal_0_$__cuda_sm10x_tcgen05_guardrail_trap_col_being_dealloced_not_returned_by_alloc)
        /*002c*/ 	.word	0x00000000


	//----- nvinfo : EIATTR_FRAME_SIZE
	.align		4
.L_26:
        /*0030*/ 	.byte	0x04, 0x11
        /*0032*/ 	.short	(.L_28 - .L_27)
	.align		4
.L_27:
        /*0034*/ 	.word	index@(_ZN7cutlass13device_kernelINS_4gemm6kernel13GemmUniversalIN4cute5tupleIJiiiiEEENS1_10collective13CollectiveMmaINS1_35MainloopSm100TmaUmmaWarpSpecializedILi11ELi2ELi2ENS5_IJNS4_1CILi2EEENSA_ILi1EEESC_EEEEENS5_IJNSA_ILi256EEESF_NSA_ILi64EEEEEENS_12float_e4m3_tENS5_IJlSC_lEEESI_SJ_NS4_8TiledMMAINS4_8MMA_AtomIJNS4_10MMA_TraitsINS4_25SM100_MMA_F8F6F4_2x1SM_SSEJSI_SI_fSF_SF_NS4_17integral_constantINS4_4UMMA5MajorELSQ_0EEESR_NSO_INSP_7ScaleInELSS_0EEEST_EEEEEENS4_6LayoutINS5_IJSC_SC_SC_EEENS5_IJNSA_ILi0EEESY_SY_EEEEENS5_IJNS4_10UnderscoreES11_S11_EEEEENS4_18SM100_TMA_2SM_LOADENS4_14ComposedLayoutINS4_7SwizzleILi2ELi4ELi3EEENS4_18smem_ptr_flag_bitsILi8EEENSW_INS5_IJNSA_ILi8EEESG_EEENS5_IJSG_SC_EEEEEEEvNS4_8identityES14_S1E_vS1F_EENS_8epilogue10collective18CollectiveEpilogueINS1H_23Sm100TmaWarpSpecializedILi4ELi2ELi64ELb0ELb0EEEJNS5_IJNSA_ILi128EEESF_SG_EEENS5_IJNSW_IS1M_SC_EENSW_ISG_SC_EEEEESI_SJ_SI_SJ_NS1H_6fusion15FusionCallbacksIS1L_NS1R_17LinearCombinationISI_fSI_fLNS_15FloatRoundStyleE2EEES1N_S1Q_JEEENS4_5SM1004TMEM4LOAD26SM100_TMEM_LOAD_32dp32b64xENS4_13SM90_TMA_LOADES1E_NS4_39AutoVectorizingCopyWithAssumedAlignmentILi128EEENS4_14SM90_TMA_STOREES1E_S23_S23_EEEvvEEEEvNT_6ParamsE)
        /*0038*/ 	.word	0x00000000


	//----- nvinfo : EIATTR_MIN_STACK_SIZE
	.align		4
.L_28:
        /*003c*/ 	.byte	0x04, 0x12
        /*003e*/ 	.short	(.L_30 - .L_29)
	.align		4
.L_29:
        /*0040*/ 	.word	index@(_ZN7cutlass13device_kernelINS_4gemm6kernel13GemmUniversalIN4cute5tupleIJiiiiEEENS1_10collective13CollectiveMmaINS1_35MainloopSm100TmaUmmaWarpSpecializedILi11ELi2ELi2ENS5_IJNS4_1CILi2EEENSA_ILi1EEESC_EEEEENS5_IJNSA_ILi256EEESF_NSA_ILi64EEEEEENS_12float_e4m3_tENS5_IJlSC_lEEESI_SJ_NS4_8TiledMMAINS4_8MMA_AtomIJNS4_10MMA_TraitsINS4_25SM100_MMA_F8F6F4_2x1SM_SSEJSI_SI_fSF_SF_NS4_17integral_constantINS4_4UMMA5MajorELSQ_0EEESR_NSO_INSP_7ScaleInELSS_0EEEST_EEEEEENS4_6LayoutINS5_IJSC_SC_SC_EEENS5_IJNSA_ILi0EEESY_SY_EEEEENS5_IJNS4_10UnderscoreES11_S11_EEEEENS4_18SM100_TMA_2SM_LOADENS4_14ComposedLayoutINS4_7SwizzleILi2ELi4ELi3EEENS4_18smem_ptr_flag_bitsILi8EEENSW_INS5_IJNSA_ILi8EEESG_EEENS5_IJSG_SC_EEEEEEEvNS4_8identityES14_S1E_vS1F_EENS_8epilogue10collective18CollectiveEpilogueINS1H_23Sm100TmaWarpSpecializedILi4ELi2ELi64ELb0ELb0EEEJNS5_IJNSA_ILi128EEESF_SG_EEENS5_IJNSW_IS1M_SC_EENSW_ISG_SC_EEEEESI_SJ_SI_SJ_NS1H_6fusion15FusionCallbacksIS1L_NS1R_17LinearCombinationISI_fSI_fLNS_15FloatRoundStyleE2EEES1N_S1Q_JEEENS4_5SM1004TMEM4LOAD26SM100_TMEM_LOAD_32dp32b64xENS4_13SM90_TMA_LOADES1E_NS4_39AutoVectorizingCopyWithAssumedAlignmentILi128EEENS4_14SM90_TMA_STOREES1E_S23_S23_EEEvvEEEEvNT_6ParamsE)
        /*0044*/ 	.word	0x00000000
.L_30:


//--------------------- .nv.compat                --------------------------
	.section	.nv.compat,"",@"SHT_CUDA_COMPAT_INFO"
	.align	4
        /*0000*/ 	.byte	0x02, 0x09, 0x01, 0x00, 0x02, 0x02, 0x02, 0x00, 0x02, 0x05, 0x05, 0x00, 0x03, 0x07, 0x01, 0x01
        /*0010*/ 	.byte	0x02, 0x03, 0x01, 0x00, 0x02, 0x06, 0x01, 0x00, 0x04, 0x0b, 0x08, 0x00, 0x09, 0x00, 0x00, 0x00
        /*0020*/ 	.byte	0x00, 0x00, 0x00, 0x00


//--------------------- .nv.info._ZN7cutlass13device_kernelINS_4gemm6kernel13GemmUniversalIN4cute5tupleIJiiiiEEENS1_10collective13CollectiveMmaINS1_35MainloopSm100TmaUmmaWarpSpecializedILi11ELi2ELi2ENS5_IJNS4_1CILi2EEENSA_ILi1EEESC_EEEEENS5_IJNSA_ILi256EEESF_NSA_ILi64EEEEEENS_12float_e4m3_tENS5_IJlSC_lEEESI_SJ_NS4_8TiledMMAINS4_8MMA_AtomIJNS4_10MMA_TraitsINS4_25SM100_MMA_F8F6F4_2x1SM_SSEJSI_SI_fSF_SF_NS4_17integral_constantINS4_4UMMA5MajorELSQ_0EEESR_NSO_INSP_7ScaleInELSS_0EEEST_EEEEEENS4_6LayoutINS5_IJSC_SC_SC_EEENS5_IJNSA_ILi0EEESY_SY_EEEEENS5_IJNS4_10UnderscoreES11_S11_EEEEENS4_18SM100_TMA_2SM_LOADENS4_14ComposedLayoutINS4_7SwizzleILi2ELi4ELi3EEENS4_18smem_ptr_flag_bitsILi8EEENSW_INS5_IJNSA_ILi8EEESG_EEENS5_IJSG_SC_EEEEEEEvNS4_8identityES14_S1E_vS1F_EENS_8epilogue10collective18CollectiveEpilogueINS1H_23Sm100TmaWarpSpecializedILi4ELi2ELi64ELb0ELb0EEEJNS5_IJNSA_ILi128EEESF_SG_EEENS5_IJNSW_IS1M_SC_EENSW_ISG_SC_EEEEESI_SJ_SI_SJ_NS1H_6fusion15FusionCallbacksIS1L_NS1R_17LinearCombinationISI_fSI_fLNS_15FloatRoundStyleE2EEES1N_S1Q_JEEENS4_5SM1004TMEM4LOAD26SM100_TMEM_LOAD_32dp32b64xENS4_13SM90_TMA_LOADES1E_NS4_39AutoVectorizingCopyWithAssumedAlignmentILi128EEENS4_14SM90_TMA_STOREES1E_S23_S23_EEEvvEEEEvNT_6ParamsE --------------------------
	.section	.nv.info._ZN7cutlass13device_kernelINS_4gemm6kernel13GemmUniversalIN4cute5tupleIJiiiiEEENS1_10collective13CollectiveMmaINS1_35MainloopSm100TmaUmmaWarpSpecializedILi11ELi2ELi2ENS5_IJNS4_1CILi2EEENSA_ILi1EEESC_EEEEENS5_IJNSA_ILi256EEESF_NSA_ILi64EEEEEENS_12float_e4m3_tENS5_IJlSC_lEEESI_SJ_NS4_8TiledMMAINS4_8MMA_AtomIJNS4_10MMA_TraitsINS4_25SM100_MMA_F8F6F4_2x1SM_SSEJSI_SI_fSF_SF_NS4_17integral_constantINS4_4UMMA5MajorELSQ_0EEESR_NSO_INSP_7ScaleInELSS_0EEEST_EEEEEENS4_6LayoutINS5_IJSC_SC_SC_EEENS5_IJNSA_ILi0EEESY_SY_EEEEENS5_IJNS4_10UnderscoreES11_S11_EEEEENS4_18SM100_TMA_2SM_LOADENS4_14ComposedLayoutINS4_7SwizzleILi2ELi4ELi3EEENS4_18smem_ptr_flag_bitsILi8EEENSW_INS5_IJNSA_ILi8EEESG_EEENS5_IJSG_SC_EEEEEEEvNS4_8identityES14_S1E_vS1F_EENS_8epilogue10collective18CollectiveEpilogueINS1H_23Sm100TmaWarpSpecializedILi4ELi2ELi64ELb0ELb0EEEJNS5_IJNSA_ILi128EEESF_SG_EEENS5_IJNSW_IS1M_SC_EENSW_ISG_SC_EEEEESI_SJ_SI_SJ_NS1H_6fusion15FusionCallbacksIS1L_NS1R_17LinearCombinationISI_fSI_fLNS_15FloatRoundStyleE2EEES1N_S1Q_JEEENS4_5SM1004TMEM4LOAD26SM100_TMEM_LOAD_32dp32b64xENS4_13SM90_TMA_LOADES1E_NS4_39AutoVectorizingCopyWithAssumedAlignmentILi128EEENS4_14SM90_TMA_STOREES1E_S23_S23_EEEvvEEEEvNT_6ParamsE,"",@"SHT_CUDA_INFO"
	.sectionflags	@""
	.align	4


	//----- nvinfo : EIATTR_CUDA_API_VERSION
	.align		4
        /*0000*/ 	.byte	0x04, 0x37
        /*0002*/ 	.short	(.L_32 - .L_31)
.L_31:
        /*0004*/ 	.word	0x00000082


	//----- nvinfo : EIATTR_KPARAM_INFO
	.align		4
.L_32:
        /*0008*/ 	.byte	0x04, 0x17
        /*000a*/ 	.short	(.L_34 - .L_33)
.L_33:
        /*000c*/ 	.word	0x00000000
        /*0010*/ 	.short	0x0000
        /*0012*/ 	.short	0x0000
        /*0014*/ 	.byte	0x00, 0xf0, 0x01, 0x20


	//----- nvinfo : EIATTR_AT_ENTRY_FRAGMENTS
	.align		4
.L_34:
        /*0018*/ 	.byte	0x04, 0x4f
        /*001a*/ 	.short	(.L_36 - .L_35)


	//   ....[0]....
.L_35:
        /*001c*/ 	.word	0x00000007


	//----- nvinfo : EIATTR_RESERVED_SMEM_USED
	.align		4
.L_36:
        /*0020*/ 	.byte	0x01, 0x41
	.zero		2


	//----- nvinfo : EIATTR_SPARSE_MMA_MASK
	.align		4
        /*0024*/ 	.byte	0x03, 0x50
        /*0026*/ 	.short	0x0000


	//----- nvinfo : EIATTR_TCGEN05_2CTA_USED
	.align		4
        /*0028*/ 	.byte	0x01, 0x52
	.zero		2


	//----- nvinfo : EIATTR_MAXREG_COUNT
	.align		4
        /*002c*/ 	.byte	0x03, 0x1b
        /*002e*/ 	.short	0x00ff


	//----- nvinfo : EIATTR_NUM_BARRIERS
	.align		4
        /*0030*/ 	.byte	0x02, 0x4c
        /*0032*/ 	.byte	0x07
	.zero		1


	//----- nvinfo : EIATTR_EXTERNS
	.align		4
        /*0034*/ 	.byte	0x04, 0x0f
        /*0036*/ 	.short	(.L_38 - .L_37)


	//   ....[0]....
	.align		4
.L_37:
        /*0038*/ 	.word	index@(__assertfail)


	//----- nvinfo : EIATTR_MERCURY_ISA_VERSION
	.align		4
.L_38:
        /*003c*/ 	.byte	0x03, 0x5f
        /*003e*/ 	.short	0x0101


	//----- nvinfo : EIATTR_INT_WARP_WIDE_INSTR_OFFSETS
	.align		4
        /*0040*/ 	.byte	0x04, 0x31
        /*0042*/ 	.short	(.L_40 - .L_39)


	//   ....[0]....
.L_39:
        /*0044*/ 	.word	0x00000de0


	//   ....[1]....
        /*0048*/ 	.word	0x00000e80


	//   ....[2]....
        /*004c*/ 	.word	0x000021a0


	//   ....[3]....
        /*0050*/ 	.word	0x00004270


	//   ....[4]....
        /*0054*/ 	.word	0x00004290


	//   ....[5]....
        /*0058*/ 	.word	0x000042c0


	//   ....[6]....
        /*005c*/ 	.word	0x00004c00


	//   ....[7]....
        /*0060*/ 	.word	0x00004c70


	//   ....[8]....
        /*0064*/ 	.word	0x00004d50


	//   ....[9]....
        /*0068*/ 	.word	0x00004dd0


	//   ....[10]....
        /*006c*/ 	.word	0x00004ee0


	//   ....[11]....
        /*0070*/ 	.word	0x00004f70


	//   ....[12]....
        /*0074*/ 	.word	0x00005150


	//   ....[13]....
        /*0078*/ 	.word	0x000052b0


	//----- nvinfo : EIATTR_COOP_GROUP_MASK_REGIDS
	.align		4
.L_40:
        /*007c*/ 	.byte	0x04, 0x29
        /*007e*/ 	.short	(.L_42 - .L_41)


	//   ....[0]....
.L_41:
        /*0080*/ 	.word	0xffffffff


	//   ....[1]....
        /*0084*/ 	.word	0xffffffff


	//   ....[2]....
        /*0088*/ 	.word	0xffffffff


	//   ....[3]....
        /*008c*/ 	.word	0xffffffff


	//   ....[4]....
        /*0090*/ 	.word	0xffffffff


	//   ....[5]....
        /*0094*/ 	.word	0xffffffff


	//   ....[6]....
        /*0098*/ 	.word	0xffffffff


	//   ....[7]....
        /*009c*/ 	.word	0xffffffff


	//   ....[8]....
        /*00a0*/ 	.word	0xffffffff


	//   ....[9]....
        /*00a4*/ 	.word	0xffffffff


	//   ....[10]....
        /*00a8*/ 	.word	0xffffffff


	//   ....[11]....
        /*00ac*/ 	.word	0xffffffff


	//   ....[12]....
        /*00b0*/ 	.word	0xffffffff


	//   ....[13]....
        /*00b4*/ 	.word	0xffffffff


	//----- nvinfo : EIATTR_COOP_GROUP_INSTR_OFFSETS
	.align		4
.L_42:
        /*00b8*/ 	.byte	0x04, 0x28
        /*00ba*/ 	.short	(.L_44 - .L_43)


	//   ....[0]....
.L_43:
        /*00bc*/ 	.word	0x000000c0


	//   ....[1]....
        /*00c0*/ 	.word	0x00000500


	//   ....[2]....
        /*00c4*/ 	.word	0x00000790


	//   ....[3]....
        /*00c8*/ 	.word	0x00000920


	//   ....[4]....
        /*00cc*/ 	.word	0x00000a10


	//   ....[5]....
        /*00d0*/ 	.word	0x00000b70


	//   ....[6]....
        /*00d4*/ 	.word	0x00000cc0


	//   ....[7]....
        /*00d8*/ 	.word	0x00000f00


	//   ....[8]....
        /*00dc*/ 	.word	0x00002080


	//   ....[9]....
        /*00e0*/ 	.word	0x00003250


	//   ....[10]....
        /*00e4*/ 	.word	0x00003720


	//   ....[11]....
        /*00e8*/ 	.word	0x00003750


	//   ....[12]....
        /*00ec*/ 	.word	0x00004170


	//   ....[13]....
        /*00f0*/ 	.word	0x00004380


	//----- nvinfo : EIATTR_VRC_CTA_INIT_COUNT
	.align		4
.L_44:
        /*00f4*/ 	.byte	0x02, 0x4a
        /*00f6*/ 	.byte	0x80
	.zero		1


	//----- nvinfo : EIATTR_SYSCALL_OFFSETS
	.align		4
        /*00f8*/ 	.byte	0x04, 0x46
        /*00fa*/ 	.short	(.L_46 - .L_45)


	//   ....[0]....
.L_45:
        /*00fc*/ 	.word	0x00005d20


	//   ....[1]....
        /*0100*/ 	.word	0x00005e60


	//   ....[2]....
        /*0104*/ 	.word	0x000066c0


	//   ....[3]....
        /*0108*/ 	.word	0x00007ce0


	//   ....[4]....
        /*010c*/ 	.word	0x00009290


	//   ....[5]....
        /*0110*/ 	.word	0x0000a860


	//----- nvinfo : EIATTR_MBARRIER_INSTR_OFFSETS
	.align		4
.L_46:
        /*0114*/ 	.byte	0x04, 0x39
        /*0116*/ 	.short	(.L_48 - .L_47)


	//   ....[0]....
.L_47:
        /*0118*/ 	.word	0x00000610
        /*011c*/ 	.word	0x000000ff
        /*0120*/ 	.word	0x00000000
        /*0124*/ 	.short	0x0100
        /*0126*/ 	.byte	0x08
	.zero		1


	//   ....[1]....
        /*0128*/ 	.word	0x00000620
        /*012c*/ 	.word	0x000000ff
        /*0130*/ 	.word	0x00000058
        /*0134*/ 	.short	0x0100
        /*0136*/ 	.byte	0x08
	.zero		1


	//   ....[2]....
        /*0138*/ 	.word	0x00000630
        /*013c*/ 	.word	0x000000ff
        /*0140*/ 	.word	0x00000008
        /*0144*/ 	.short	0x0100
        /*0146*/ 	.byte	0x08
	.zero		1


	//   ....[3]....
        /*0148*/ 	.word	0x00000640
        /*014c*/ 	.word	0x000000ff
        /*0150*/ 	.word	0x00000060
        /*0154*/ 	.short	0x0100
        /*0156*/ 	.byte	0x08
	.zero		1


	//   ....[4]....
        /*0158*/ 	.word	0x00000650
        /*015c*/ 	.word	0x000000ff
        /*0160*/ 	.word	0x00000010
        /*0164*/ 	.short	0x0100
        /*0166*/ 	.byte	0x08
	.zero		1


	//   ....[5]....
        /*0168*/ 	.word	0x00000660
        /*016c*/ 	.word	0x000000ff
        /*0170*/ 	.word	0x00000068
        /*0174*/ 	.short	0x0100
        /*0176*/ 	.byte	0x08
	.zero		1


	//   ....[6]....
        /*0178*/ 	.word	0x00000670
        /*017c*/ 	.word	0x000000ff
        /*0180*/ 	.word	0x00000018
        /*0184*/ 	.short	0x0100
        /*0186*/ 	.byte	0x08
	.zero		1


	//   ....[7]....
        /*0188*/ 	.word	0x00000680
        /*018c*/ 	.word	0x000000ff
        /*0190*/ 	.word	0x00000070
        /*0194*/ 	.short	0x0100
        /*0196*/ 	.byte	0x08
	.zero		1


	//   ....[8]....
        /*0198*/ 	.word	0x00000690
        /*019c*/ 	.word	0x000000ff
        /*01a0*/ 	.word	0x00000020
        /*01a4*/ 	.short	0x0100
        /*01a6*/ 	.byte	0x08
	.zero		1


	//   ....[9]....
        /*01a8*/ 	.word	0x000006a0
        /*01ac*/ 	.word	0x000000ff
        /*01b0*/ 	.word	0x00000078
        /*01b4*/ 	.short	0x0100
        /*01b6*/ 	.byte	0x08
	.zero		1


	//   ....[10]....
        /*01b8*/ 	.word	0x000006b0
        /*01bc*/ 	.word	0x000000ff
        /*01c0*/ 	.word	0x00000028
        /*01c4*/ 	.short	0x0100
        /*01c6*/ 	.byte	0x08
	.zero		1


	//   ....[11]....
        /*01c8*/ 	.word	0x000006c0
        /*01cc*/ 	.word	0x000000ff
        /*01d0*/ 	.word	0x00000080
        /*01d4*/ 	.short	0x0100
        /*01d6*/ 	.byte	0x08
	.zero		1


	//   ....[12]....
        /*01d8*/ 	.word	0x000006d0
        /*01dc*/ 	.word	0x000000ff
        /*01e0*/ 	.word	0x00000030
        /*01e4*/ 	.short	0x0100
        /*01e6*/ 	.byte	0x08
	.zero		1


	//   ....[13]....
        /*01e8*/ 	.word	0x000006e0
        /*01ec*/ 	.word	0x000000ff
        /*01f0*/ 	.word	0x00000088
        /*01f4*/ 	.short	0x0100
        /*01f6*/ 	.byte	0x08
	.zero		1


	//   ....[14]....
        /*01f8*/ 	.word	0x000006f0
        /*01fc*/ 	.word	0x000000ff
        /*0200*/ 	.word	0x00000038
        /*0204*/ 	.short	0x0100
        /*0206*/ 	.byte	0x08
	.zero		1


	//   ....[15]....
        /*0208*/ 	.word	0x00000700
        /*020c*/ 	.word	0x000000ff
        /*0210*/ 	.word	0x00000090
        /*0214*/ 	.short	0x0100
        /*0216*/ 	.byte	0x08
	.zero		1


	//   ....[16]....
        /*0218*/ 	.word	0x00000710
        /*021c*/ 	.word	0x000000ff
        /*0220*/ 	.word	0x00000040
        /*0224*/ 	.short	0x0100
        /*0226*/ 	.byte	0x08
	.zero		1


	//   ....[17]....
        /*0228*/ 	.word	0x00000720
        /*022c*/ 	.word	0x000000ff
        /*0230*/ 	.word	0x00000098
        /*0234*/ 	.short	0x0100
        /*0236*/ 	.byte	0x08
	.zero		1


	//   ....[18]....
        /*0238*/ 	.word	0x00000730
        /*023c*/ 	.word	0x000000ff
        /*0240*/ 	.word	0x00000048
        /*0244*/ 	.short	0x0100
        /*0246*/ 	.byte	0x08
	.zero		1


	//   ....[19]....
        /*0248*/ 	.word	0x00000740
        /*024c*/ 	.word	0x000000ff
        /*0250*/ 	.word	0x000000a0
        /*0254*/ 	.short	0x0100
        /*0256*/ 	.byte	0x08
	.zero		1


	//   ....[20]....
        /*0258*/ 	.word	0x00000750
        /*025c*/ 	.word	0x000000ff
        /*0260*/ 	.word	0x00000050
        /*0264*/ 	.short	0x0100
        /*0266*/ 	.byte	0x08
	.zero		1


	//   ....[21]....
        /*0268*/ 	.word	0x00000760
        /*026c*/ 	.word	0x000000ff
        /*0270*/ 	.word	0x000000a8
        /*0274*/ 	.short	0x0100
        /*0276*/ 	.byte	0x08
	.zero		1


	//   ....[22]....
        /*0278*/ 	.word	0x00000890
        /*027c*/ 	.word	0x000000ff
        /*0280*/ 	.word	0x000000b0
        /*0284*/ 	.short	0x0100
        /*0286*/ 	.byte	0x09
	.zero		1


	//   ....[23]....
        /*0288*/ 	.word	0x000008a0
        /*028c*/ 	.word	0x000000ff
        /*0290*/ 	.word	0x000000d0
        /*0294*/ 	.short	0x0100
        /*0296*/ 	.byte	0x09
	.zero		1


	//   ....[24]....
        /*0298*/ 	.word	0x000008b0
        /*029c*/ 	.word	0x000000ff
        /*02a0*/ 	.word	0x000000b8
        /*02a4*/ 	.short	0x0100
        /*02a6*/ 	.byte	0x09
	.zero		1


	//   ....[25]....
        /*02a8*/ 	.word	0x000008c0
        /*02ac*/ 	.word	0x000000ff
        /*02b0*/ 	.word	0x000000d8
        /*02b4*/ 	.short	0x0100
        /*02b6*/ 	.byte	0x09
	.zero		1


	//   ....[26]....
        /*02b8*/ 	.word	0x000008d0
        /*02bc*/ 	.word	0x000000ff
        /*02c0*/ 	.word	0x000000c0
        /*02c4*/ 	.short	0x0100
        /*02c6*/ 	.byte	0x09
	.zero		1


	//   ....[27]....
        /*02c8*/ 	.word	0x000008e0
        /*02cc*/ 	.word	0x000000ff
        /*02d0*/ 	.word	0x000000e0
        /*02d4*/ 	.short	0x0100
        /*02d6*/ 	.byte	0x09
	.zero		1


	//   ....[28]....
        /*02d8*/ 	.word	0x000008f0
        /*02dc*/ 	.word	0x000000ff
        /*02e0*/ 	.word	0x000000c8
        /*02e4*/ 	.short	0x0100
        /*02e6*/ 	.byte	0x09
	.zero		1


	//   ....[29]....
        /*02e8*/ 	.word	0x00000900
        /*02ec*/ 	.word	0x000000ff
        /*02f0*/ 	.word	0x000000e8
        /*02f4*/ 	.short	0x0100
        /*02f6*/ 	.byte	0x09
	.zero		1


	//   ....[30]....
        /*02f8*/ 	.word	0x000009e0
        /*02fc*/ 	.word	0x000000ff
        /*0300*/ 	.word	0x000000f0
        /*0304*/ 	.short	0x0100
        /*0306*/ 	.byte	0x08
	.zero		1


	//   ....[31]....
        /*0308*/ 	.word	0x000009f0
        /*030c*/ 	.word	0x000000ff
        /*0310*/ 	.word	0x000000f8
        /*0314*/ 	.short	0x0100
        /*0316*/ 	.byte	0x08
	.zero		1


	//   ....[32]....
        /*0318*/ 	.word	0x00000b20
        /*031c*/ 	.word	0x000000ff
        /*0320*/ 	.word	0x00000100
        /*0324*/ 	.short	0x0100
        /*0326*/ 	.byte	0x08
	.zero		1


	//   ....[33]....
        /*0328*/ 	.word	0x00000b30
        /*032c*/ 	.word	0x000000ff
        /*0330*/ 	.word	0x00000110
        /*0334*/ 	.short	0x0100
        /*0336*/ 	.byte	0x08
	.zero		1


	//   ....[34]....
        /*0338*/ 	.word	0x00000b40
        /*033c*/ 	.word	0x000000ff
        /*0340*/ 	.word	0x00000108
        /*0344*/ 	.short	0x0100
        /*0346*/ 	.byte	0x08
	.zero		1


	//   ....[35]....
        /*0348*/ 	.word	0x00000b50
        /*034c*/ 	.word	0x000000ff
        /*0350*/ 	.word	0x00000118
        /*0354*/ 	.short	0x0100
        /*0356*/ 	.byte	0x08
	.zero		1


	//   ....[36]....
        /*0358*/ 	.word	0x00000c70
        /*035c*/ 	.word	0x000000ff
        /*0360*/ 	.word	0x00000120
        /*0364*/ 	.short	0x0100
        /*0366*/ 	.byte	0x09
	.zero		1


	//   ....[37]....
        /*0368*/ 	.word	0x00000c80
        /*036c*/ 	.word	0x000000ff
        /*0370*/ 	.word	0x00000130
        /*0374*/ 	.short	0x0100
        /*0376*/ 	.byte	0x09
	.zero		1


	//   ....[38]....
        /*0378*/ 	.word	0x00000c90
        /*037c*/ 	.word	0x000000ff
        /*0380*/ 	.word	0x00000128
        /*0384*/ 	.short	0x0100
        /*0386*/ 	.byte	0x09
	.zero		1


	//   ....[39]....
        /*0388*/ 	.word	0x00000ca0
        /*038c*/ 	.word	0x000000ff
        /*0390*/ 	.word	0x00000138
        /*0394*/ 	.short	0x0100
        /*0396*/ 	.byte	0x09
	.zero		1


	//   ....[40]....
        /*0398*/ 	.word	0x00000d90
        /*039c*/ 	.word	0x000000ff
        /*03a0*/ 	.word	0x00000140
        /*03a4*/ 	.short	0x0100
        /*03a6*/ 	.byte	0x08
	.zero		1


	//   ....[41]....
        /*03a8*/ 	.word	0x00000da0
        /*03ac*/ 	.word	0x000000ff
        /*03b0*/ 	.word	0x00000150
        /*03b4*/ 	.short	0x0100
        /*03b6*/ 	.byte	0x08
	.zero		1


	//   ....[42]....
        /*03b8*/ 	.word	0x00000db0
        /*03bc*/ 	.word	0x000000ff
        /*03c0*/ 	.word	0x00000148
        /*03c4*/ 	.short	0x0100
        /*03c6*/ 	.byte	0x08
	.zero		1


	//   ....[43]....
        /*03c8*/ 	.word	0x00000dc0
        /*03cc*/ 	.word	0x000000ff
        /*03d0*/ 	.word	0x00000158
        /*03d4*/ 	.short	0x0100
        /*03d6*/ 	.byte	0x08
	.zero		1


	//   ....[44]....
        /*03d8*/ 	.word	0x00000eb0
        /*03dc*/ 	.word	0x000000ff
        /*03e0*/ 	.word	0x00000160
        /*03e4*/ 	.short	0x0100
        /*03e6*/ 	.byte	0x07
	.zero		1


	//   ....[45]....
        /*03e8*/ 	.word	0x000018b0
        /*03ec*/ 	.word	0x00000003
        /*03f0*/ 	.word	0x00000150
        /*03f4*/ 	.short	0x010a
        /*03f6*/ 	.byte	0xff
	.zero		1


	//   ....[46]....
        /*03f8*/ 	.word	0x000018e0
        /*03fc*/ 	.word	0x00000003
        /*0400*/ 	.word	0x00000140
        /*0404*/ 	.short	0x0101
        /*0406*/ 	.byte	0xff
	.zero		1


	//   ....[47]....
        /*0408*/ 	.word	0x000019e0
        /*040c*/ 	.word	0x000000ff
        /*0410*/ 	.word	0x00000058
        /*0414*/ 	.short	0x010a
        /*0416*/ 	.byte	0x08
	.zero		1


	//   ....[48]....
        /*0418*/ 	.word	0x00001aa0
        /*041c*/ 	.word	0x000000ff
        /*0420*/ 	.word	0x00000058
        /*0424*/ 	.short	0x010a
        /*0426*/ 	.byte	0x21
	.zero		1


	//   ....[49]....
        /*0428*/ 	.word	0x00001c60
        /*042c*/ 	.word	0x000000ff
        /*0430*/ 	.word	0x00000058
        /*0434*/ 	.short	0x010a
        /*0436*/ 	.byte	0x08
	.zero		1


	//   ....[50]....
        /*0438*/ 	.word	0x00001d40
        /*043c*/ 	.word	0x000000ff
        /*0440*/ 	.word	0x000000f8
        /*0444*/ 	.short	0x0101
        /*0446*/ 	.byte	0x06
	.zero		1


	//   ....[51]....
        /*0448*/ 	.word	0x00001d60
        /*044c*/ 	.word	0x000000ff
        /*0450*/ 	.word	0x00000058
        /*0454*/ 	.short	0x010a
        /*0456*/ 	.byte	0x08
	.zero		1


	//   ....[52]....
        /*0458*/ 	.word	0x00001de0
        /*045c*/ 	.word	0x000000ff
        /*0460*/ 	.word	0x00000058
        /*0464*/ 	.short	0x010a
        /*0466*/ 	.byte	0x11
	.zero		1


	//   ....[53]....
        /*0468*/ 	.word	0x00001f70
        /*046c*/ 	.word	0x000000ff
        /*0470*/ 	.word	0x00000058
        /*0474*/ 	.short	0x010a
        /*0476*/ 	.byte	0x08
	.zero		1


	//   ....[54]....
        /*0478*/ 	.word	0x000020b0
        /*047c*/ 	.word	0x00000002
        /*0480*/ 	.word	0x00000100
        /*0484*/ 	.short	0x010a
        /*0486*/ 	.byte	0xff
	.zero		1


	//   ....[55]....
        /*0488*/ 	.word	0x00002170
        /*048c*/ 	.word	0x00000002
        /*0490*/ 	.word	0x00000000
        /*0494*/ 	.short	0x0101
        /*0496*/ 	.byte	0xff
	.zero		1


	//   ....[56]....
        /*0498*/ 	.word	0x000026d0
        /*049c*/ 	.word	0x000000ff
        /*04a0*/ 	.word	0x00000000
        /*04a4*/ 	.short	0x010a
        /*04a6*/ 	.byte	0x04
	.zero		1


	//   ....[57]....
        /*04a8*/ 	.word	0x00002760
        /*04ac*/ 	.word	0x000000ff
        /*04b0*/ 	.word	0x00000000
        /*04b4*/ 	.short	0x010a
        /*04b6*/ 	.byte	0x04
	.zero		1


	//   ....[58]....
        /*04b8*/ 	.word	0x000027f0
        /*04bc*/ 	.word	0x000000ff
        /*04c0*/ 	.word	0x00000000
        /*04c4*/ 	.short	0x010a
        /*04c6*/ 	.byte	0x04
	.zero		1


	//   ....[59]....
        /*04c8*/ 	.word	0x00002880
        /*04cc*/ 	.word	0x000000ff
        /*04d0*/ 	.word	0x00000000
        /*04d4*/ 	.short	0x010a
        /*04d6*/ 	.byte	0x04
	.zero		1


	//   ....[60]....
        /*04d8*/ 	.word	0x00002910
        /*04dc*/ 	.word	0x000000ff
        /*04e0*/ 	.word	0x00000000
        /*04e4*/ 	.short	0x010a
        /*04e6*/ 	.byte	0x04
	.zero		1


	//   ....[61]....
        /*04e8*/ 	.word	0x000029a0
        /*04ec*/ 	.word	0x000000ff
        /*04f0*/ 	.word	0x00000000
        /*04f4*/ 	.short	0x010a
        /*04f6*/ 	.byte	0x04
	.zero		1


	//   ....[62]....
        /*04f8*/ 	.word	0x00002a30
        /*04fc*/ 	.word	0x000000ff
        /*0500*/ 	.word	0x00000000
        /*0504*/ 	.short	0x010a
        /*0506*/ 	.byte	0x04
	.zero		1


	//   ....[63]....
        /*0508*/ 	.word	0x00002ac0
        /*050c*/ 	.word	0x000000ff
        /*0510*/ 	.word	0x00000000
        /*0514*/ 	.short	0x010a
        /*0516*/ 	.byte	0x04
	.zero		1


	//   ....[64]....
        /*0518*/ 	.word	0x00002b50
        /*051c*/ 	.word	0x000000ff
        /*0520*/ 	.word	0x00000000
        /*0524*/ 	.short	0x010a
        /*0526*/ 	.byte	0x04
	.zero		1


	//   ....[65]....
        /*0528*/ 	.word	0x00002be0
        /*052c*/ 	.word	0x000000ff
        /*0530*/ 	.word	0x00000000
        /*0534*/ 	.short	0x010a
        /*0536*/ 	.byte	0x04
	.zero		1


	//   ....[66]....
        /*0538*/ 	.word	0x00002c80
        /*053c*/ 	.word	0x00000000
        /*0540*/ 	.word	0x00000000
        /*0544*/ 	.short	0x010a
        /*0546*/ 	.byte	0xff
	.zero		1


	//   ....[67]....
        /*0548*/ 	.word	0x00002db0
        /*054c*/ 	.word	0x00000000
        /*0550*/ 	.word	0x00000140
        /*0554*/ 	.short	0x010a
        /*0556*/ 	.byte	0xff
	.zero		1


	//   ....[68]....
        /*0558*/ 	.word	0x00002e20
        /*055c*/ 	.word	0x00000004
        /*0560*/ 	.word	0x00000000
        /*0564*/ 	.short	0x0101
        /*0566*/ 	.byte	0xff
	.zero		1


	//   ....[69]....
        /*0568*/ 	.word	0x00002e40
        /*056c*/ 	.word	0x000000ff
        /*0570*/ 	.word	0x00000110
        /*0574*/ 	.short	0x010a
        /*0576*/ 	.byte	0x05
	.zero		1


	//   ....[70]....
        /*0578*/ 	.word	0x00002f60
        /*057c*/ 	.word	0x00000000
        /*0580*/ 	.word	0x00000100
        /*0584*/ 	.short	0x010a
        /*0586*/ 	.byte	0xff
	.zero		1


	//   ....[71]....
        /*0588*/ 	.word	0x00003060
        /*058c*/ 	.word	0x00000000
        /*0590*/ 	.word	0x00000000
        /*0594*/ 	.short	0x0101
        /*0596*/ 	.byte	0xff
	.zero		1


	//   ....[72]....
        /*0598*/ 	.word	0x000030f0
        /*059c*/ 	.word	0x000000ff
        /*05a0*/ 	.word	0x00000110
        /*05a4*/ 	.short	0x0106
        /*05a6*/ 	.byte	0x05
	.zero		1


	//   ....[73]....
        /*05a8*/ 	.word	0x00003110
        /*05ac*/ 	.word	0x000000ff
        /*05b0*/ 	.word	0x00000110
        /*05b4*/ 	.short	0x010a
        /*05b6*/ 	.byte	0x05
	.zero		1


	//   ....[74]....
        /*05b8*/ 	.word	0x000031a0
        /*05bc*/ 	.word	0x000000ff
        /*05c0*/ 	.word	0x00000110
        /*05c4*/ 	.short	0x0106
        /*05c6*/ 	.byte	0x04
	.zero		1


	//   ....[75]....
        /*05c8*/ 	.word	0x000031e0
        /*05cc*/ 	.word	0x00000000
        /*05d0*/ 	.word	0x00000110
        /*05d4*/ 	.short	0x010a
        /*05d6*/ 	.byte	0xff
	.zero		1


	//   ....[76]....
        /*05d8*/ 	.word	0x00003420
        /*05dc*/ 	.word	0x000000ff
        /*05e0*/ 	.word	0x00000008
        /*05e4*/ 	.short	0x010a
        /*05e6*/ 	.byte	0x06
	.zero		1


	//   ....[77]....
        /*05e8*/ 	.word	0x00003440
        /*05ec*/ 	.word	0x000000ff
        /*05f0*/ 	.word	0x00000008
        /*05f4*/ 	.short	0x010a
        /*05f6*/ 	.byte	0x06
	.zero		1


	//   ....[78]....
        /*05f8*/ 	.word	0x000035d0
        /*05fc*/ 	.word	0x000000ff
        /*0600*/ 	.word	0x00000008
        /*0604*/ 	.short	0x010a
        /*0606*/ 	.byte	0x06
	.zero		1


	//   ....[79]....
        /*0608*/ 	.word	0x000035f0
        /*060c*/ 	.word	0x000000ff
        /*0610*/ 	.word	0x00000008
        /*0614*/ 	.short	0x010a
        /*0616*/ 	.byte	0x06
	.zero		1


	//   ....[80]....
        /*0618*/ 	.word	0x000036b0
        /*061c*/ 	.word	0x000000ff
        /*0620*/ 	.word	0x00000000
        /*0624*/ 	.short	0x0101
        /*0626*/ 	.byte	0x07
	.zero		1


	//   ....[81]....
        /*0628*/ 	.word	0x000039b0
        /*062c*/ 	.word	0x00000000
        /*0630*/ 	.word	0x00000100
        /*0634*/ 	.short	0x010a
        /*0636*/ 	.byte	0xff
	.zero		1


	//   ....[82]....
        /*0638*/ 	.word	0x00003a70
        /*063c*/ 	.word	0x00000000
        /*0640*/ 	.word	0x00000000
        /*0644*/ 	.short	0x0101
        /*0646*/ 	.byte	0xff
	.zero		1


	//   ....[83]....
        /*0648*/ 	.word	0x00003b30
        /*064c*/ 	.word	0x000000ff
        /*0650*/ 	.word	0x00000000
        /*0654*/ 	.short	0x010a
        /*0656*/ 	.byte	0x06
	.zero		1


	//   ....[84]....
        /*0658*/ 	.word	0x00003b40
        /*065c*/ 	.word	0x000000ff
        /*0660*/ 	.word	0x00000130
        /*0664*/ 	.short	0x010a
        /*0666*/ 	.byte	0x0a
	.zero		1


	//   ....[85]....
        /*0668*/ 	.word	0x00003bf0
        /*066c*/ 	.word	0x000000ff
        /*0670*/ 	.word	0x00000000
        /*0674*/ 	.short	0x010a
        /*0676*/ 	.byte	0x09
	.zero		1


	//   ....[86]....
        /*0678*/ 	.word	0x00003d30
        /*067c*/ 	.word	0x000000ff
        /*0680*/ 	.word	0x00000000
        /*0684*/ 	.short	0x010a
        /*0686*/ 	.byte	0x06
	.zero		1


	//   ....[87]....
        /*0688*/ 	.word	0x00003f80
        /*068c*/ 	.word	0x000000ff
        /*0690*/ 	.word	0x00000000
        /*0694*/ 	.short	0x010a
        /*0696*/ 	.byte	0x05
	.zero		1


	//   ....[88]....
        /*0698*/ 	.word	0x00004020
        /*069c*/ 	.word	0x00000000
        /*06a0*/ 	.word	0x00000000
        /*06a4*/ 	.short	0x010a
        /*06a6*/ 	.byte	0xff
	.zero		1


	//   ....[89]....
        /*06a8*/ 	.word	0x00004060
        /*06ac*/ 	.word	0x00000000
        /*06b0*/ 	.word	0x00000000
        /*06b4*/ 	.short	0x010a
        /*06b6*/ 	.byte	0xff
	.zero		1


	//   ....[90]....
        /*06b8*/ 	.word	0x000040d0
        /*06bc*/ 	.word	0x000000ff
        /*06c0*/ 	.word	0x00000000
        /*06c4*/ 	.short	0x0101
        /*06c6*/ 	.byte	0x05
	.zero		1


	//   ....[91]....
        /*06c8*/ 	.word	0x00004110
        /*06cc*/ 	.word	0x000000ff
        /*06d0*/ 	.word	0x00000160
        /*06d4*/ 	.short	0x010a
        /*06d6*/ 	.byte	0x08
	.zero		1


	//   ....[92]....
        /*06d8*/ 	.word	0x00004160
        /*06dc*/ 	.word	0x000000ff
        /*06e0*/ 	.word	0x00000000
        /*06e4*/ 	.short	0x0101
        /*06e6*/ 	.byte	0x05
	.zero		1


	//   ....[93]....
        /*06e8*/ 	.word	0x000045b0
        /*06ec*/ 	.word	0x00000000
        /*06f0*/ 	.word	0x00000100
        /*06f4*/ 	.short	0x010a
        /*06f6*/ 	.byte	0xff
	.zero		1


	//   ....[94]....
        /*06f8*/ 	.word	0x00004670
        /*06fc*/ 	.word	0x00000000
        /*0700*/ 	.word	0x00000000
        /*0704*/ 	.short	0x0101
        /*0706*/ 	.byte	0xff
	.zero		1


	//   ....[95]....
        /*0708*/ 	.word	0x00004990
        /*070c*/ 	.word	0x000000ff
        /*0710*/ 	.word	0x000000f8
        /*0714*/ 	.short	0x010a
        /*0716*/ 	.byte	0x07
	.zero		1


	//   ....[96]....
        /*0718*/ 	.word	0x00004b80
        /*071c*/ 	.word	0x000000ff
        /*0720*/ 	.word	0x000000d0
        /*0724*/ 	.short	0x010a
        /*0726*/ 	.byte	0x07
	.zero		1


	//   ....[97]....
        /*0728*/ 	.word	0x00004cf0
        /*072c*/ 	.word	0x000000ff
        /*0730*/ 	.word	0x000000b0
        /*0734*/ 	.short	0x010b
        /*0736*/ 	.byte	0x07
	.zero		1


	//   ....[98]....
        /*0738*/ 	.word	0x00004d00
        /*073c*/ 	.word	0x000000ff
        /*0740*/ 	.word	0x00000000
        /*0744*/ 	.short	0x0101
        /*0746*/ 	.byte	0x08
	.zero		1


	//   ....[99]....
        /*0748*/ 	.word	0x00004d20
        /*074c*/ 	.word	0x000000ff
        /*0750*/ 	.word	0x000000d8
        /*0754*/ 	.short	0x010a
        /*0756*/ 	.byte	0x07
	.zero		1


	//   ....[100]....
        /*0758*/ 	.word	0x00004e80
        /*075c*/ 	.word	0x000000ff
        /*0760*/ 	.word	0x000000b8
        /*0764*/ 	.short	0x010b
        /*0766*/ 	.byte	0x07
	.zero		1


	//   ....[101]....
        /*0768*/ 	.word	0x00004e90
        /*076c*/ 	.word	0x000000ff
        /*0770*/ 	.word	0x00000000
        /*0774*/ 	.short	0x0101
        /*0776*/ 	.byte	0x08
	.zero		1


	//   ....[102]....
        /*0778*/ 	.word	0x00004ea0
        /*077c*/ 	.word	0x000000ff
        /*0780*/ 	.word	0x000000e0
        /*0784*/ 	.short	0x010a
        /*0786*/ 	.byte	0x07
	.zero		1


	//   ....[103]....
        /*0788*/ 	.word	0x00005040
        /*078c*/ 	.word	0x000000ff
        /*0790*/ 	.word	0x000000c0
        /*0794*/ 	.short	0x010b
        /*0796*/ 	.byte	0x07
	.zero		1


	//   ....[104]....
        /*0798*/ 	.word	0x000050b0
        /*079c*/ 	.word	0x000000ff
        /*07a0*/ 	.word	0x00000000
        /*07a4*/ 	.short	0x0101
        /*07a6*/ 	.byte	0x08
	.zero		1


	//   ....[105]....
        /*07a8*/ 	.word	0x000050e0
        /*07ac*/ 	.word	0x000000ff
        /*07b0*/ 	.word	0x000000e8
        /*07b4*/ 	.short	0x010a
        /*07b6*/ 	.byte	0x07
	.zero		1


	//   ....[106]....
        /*07b8*/ 	.word	0x000052f0
        /*07bc*/ 	.word	0x000000ff
        /*07c0*/ 	.word	0x000000c8
        /*07c4*/ 	.short	0x010b
        /*07c6*/ 	.byte	0x07
	.zero		1


	//   ....[107]....
        /*07c8*/ 	.word	0x00005310
        /*07cc*/ 	.word	0x000000ff
        /*07d0*/ 	.word	0x00000000
        /*07d4*/ 	.short	0x0101
        /*07d6*/ 	.byte	0x0d
	.zero		1


	//   ....[108]....
        /*07d8*/ 	.word	0x00005340
        /*07dc*/ 	.word	0x000000ff
        /*07e0*/ 	.word	0x000000d0
        /*07e4*/ 	.short	0x010a
        /*07e6*/ 	.byte	0x07
	.zero		1


	//   ....[109]....
        /*07e8*/ 	.word	0x00005360
        /*07ec*/ 	.word	0x000000ff
        /*07f0*/ 	.word	0x000000d8
        /*07f4*/ 	.short	0x010a
        /*07f6*/ 	.byte	0x07
	.zero		1


	//   ....[110]....
        /*07f8*/ 	.word	0x00005380
        /*07fc*/ 	.word	0x000000ff
        /*0800*/ 	.word	0x000000e0
        /*0804*/ 	.short	0x010a
        /*0806*/ 	.byte	0x07
	.zero		1


	//   ....[111]....
        /*0808*/ 	.word	0x000053c0
        /*080c*/ 	.word	0x00000000
        /*0810*/ 	.word	0x000000e8
        /*0814*/ 	.short	0x010a
        /*0816*/ 	.byte	0xff
	.zero		1


	//   ....[112]....
        /*0818*/ 	.word	0x000056f0
        /*081c*/ 	.word	0x00000000
        /*0820*/ 	.word	0x00000100
        /*0824*/ 	.short	0x010a
        /*0826*/ 	.byte	0xff
	.zero		1


	//   ....[113]....
        /*0828*/ 	.word	0x00005800
        /*082c*/ 	.word	0x00000000
        /*0830*/ 	.word	0x00000000
        /*0834*/ 	.short	0x0101
        /*0836*/ 	.byte	0xff
	.zero		1


	//   ....[114]....
        /*0838*/ 	.word	0x00006260
        /*083c*/ 	.word	0x00000003
        /*0840*/ 	.word	0x000000b0
        /*0844*/ 	.short	0x010a
        /*0846*/ 	.byte	0xff
	.zero		1


	//   ....[115]....
        /*0848*/ 	.word	0x000062a0
        /*084c*/ 	.word	0x000000bf
        /*0850*/ 	.word	0x00000120
        /*0854*/ 	.short	0x010a
        /*0856*/ 	.byte	0xff
	.zero		1


	//   ....[116]....
        /*0858*/ 	.word	0x000063d0
        /*085c*/ 	.word	0x00000003
        /*0860*/ 	.word	0x000000b0
        /*0864*/ 	.short	0x010a
        /*0866*/ 	.byte	0xff
	.zero		1


	//   ....[117]....
        /*0868*/ 	.word	0x00006530
        /*086c*/ 	.word	0x00000000
        /*0870*/ 	.word	0x00000000
        /*0874*/ 	.short	0x0101
        /*0876*/ 	.byte	0xff
	.zero		1


	//   ....[118]....
        /*0878*/ 	.word	0x00006590
        /*087c*/ 	.word	0x000000bf
        /*0880*/ 	.word	0x00000120
        /*0884*/ 	.short	0x010a
        /*0886*/ 	.byte	0xff
	.zero		1


	//   ....[119]....
        /*0888*/ 	.word	0x00007940
        /*088c*/ 	.word	0x000000ce
        /*0890*/ 	.word	0x000000b0
        /*0894*/ 	.short	0x010a
        /*0896*/ 	.byte	0xff
	.zero		1


	//   ....[120]....
        /*0898*/ 	.word	0x00007a10
        /*089c*/ 	.word	0x000000ce
        /*08a0*/ 	.word	0x000000b0
        /*08a4*/ 	.short	0x010a
        /*08a6*/ 	.byte	0xff
	.zero		1


	//   ....[121]....
        /*08a8*/ 	.word	0x00007b50
        /*08ac*/ 	.word	0x00000003
        /*08b0*/ 	.word	0x00000000
        /*08b4*/ 	.short	0x0101
        /*08b6*/ 	.byte	0xff
	.zero		1


	//   ....[122]....
        /*08b8*/ 	.word	0x00008ef0
        /*08bc*/ 	.word	0x00000000
        /*08c0*/ 	.word	0x000000b0
        /*08c4*/ 	.short	0x010a
        /*08c6*/ 	.byte	0xff
	.zero		1


	//   ....[123]....
        /*08c8*/ 	.word	0x00008fc0
        /*08cc*/ 	.word	0x00000000
        /*08d0*/ 	.word	0x000000b0
        /*08d4*/ 	.short	0x010a
        /*08d6*/ 	.byte	0xff
	.zero		1


	//   ....[124]....
        /*08d8*/ 	.word	0x00009120
        /*08dc*/ 	.word	0x00000000
        /*08e0*/ 	.word	0x00000000
        /*08e4*/ 	.short	0x0101
        /*08e6*/ 	.byte	0xff
	.zero		1


	//   ....[125]....
        /*08e8*/ 	.word	0x0000a4d0
        /*08ec*/ 	.word	0x00000000
        /*08f0*/ 	.word	0x000000b0
        /*08f4*/ 	.short	0x010a
        /*08f6*/ 	.byte	0xff
	.zero		1


	//   ....[126]....
        /*08f8*/ 	.word	0x0000a5a0
        /*08fc*/ 	.word	0x00000000
        /*0900*/ 	.word	0x000000b0
        /*0904*/ 	.short	0x010a
        /*0906*/ 	.byte	0xff
	.zero		1


	//   ....[127]....
        /*0908*/ 	.word	0x0000a700
        /*090c*/ 	.word	0x00000000
        /*0910*/ 	.word	0x00000000
        /*0914*/ 	.short	0x0101
        /*0916*/ 	.byte	0xff
	.zero		1


	//   ....[128]....
        /*0918*/ 	.word	0x0000ab10
        /*091c*/ 	.word	0x000000bf
        /*0920*/ 	.word	0x00000000
        /*0924*/ 	.short	0x0101
        /*0926*/ 	.byte	0xff
	.zero		1


	//   ....[129]....
        /*0928*/ 	.word	0x0000bb60
        /*092c*/ 	.word	0x00000003
        /*0930*/ 	.word	0x00000150
        /*0934*/ 	.short	0x010a
        /*0936*/ 	.byte	0xff
	.zero		1


	//   ....[130]....
        /*0938*/ 	.word	0x0000bbc0
        /*093c*/ 	.word	0x00000002
        /*0940*/ 	.word	0x00000058
        /*0944*/ 	.short	0x010a
        /*0946*/ 	.byte	0xff
	.zero		1


	//   ....[131]....
        /*0948*/ 	.word	0x0000bc20
        /*094c*/ 	.word	0x00000002
        /*0950*/ 	.word	0x00000058
        /*0954*/ 	.short	0x010a
        /*0956*/ 	.byte	0xff
	.zero		1


	//   ....[132]....
        /*0958*/ 	.word	0x0000bc70
        /*095c*/ 	.word	0x00000002
        /*0960*/ 	.word	0x00000100
        /*0964*/ 	.short	0x010a
        /*0966*/ 	.byte	0xff
	.zero		1


	//   ....[133]....
        /*0968*/ 	.word	0x0000bcd0
        /*096c*/ 	.word	0x00000000
        /*0970*/ 	.word	0x00000000
        /*0974*/ 	.short	0x010a
        /*0976*/ 	.byte	0xff
	.zero		1


	//   ....[134]....
        /*0978*/ 	.word	0x0000bd30
        /*097c*/ 	.word	0x00000000
        /*0980*/ 	.word	0x00000000
        /*0984*/ 	.short	0x010a
        /*0986*/ 	.byte	0xff
	.zero		1


	//   ....[135]....
        /*0988*/ 	.word	0x0000bd90
        /*098c*/ 	.word	0x00000000
        /*0990*/ 	.word	0x00000000
        /*0994*/ 	.short	0x010a
        /*0996*/ 	.byte	0xff
	.zero		1


	//   ....[136]....
        /*0998*/ 	.word	0x0000bdf0
        /*099c*/ 	.word	0x00000000
        /*09a0*/ 	.word	0x00000000
        /*09a4*/ 	.short	0x010a
        /*09a6*/ 	.byte	0xff
	.zero		1


	//   ....[137]....
        /*09a8*/ 	.word	0x0000be50
        /*09ac*/ 	.word	0x00000000
        /*09b0*/ 	.word	0x00000000
        /*09b4*/ 	.short	0x010a
        /*09b6*/ 	.byte	0xff
	.zero		1


	//   ....[138]....
        /*09b8*/ 	.word	0x0000beb0
        /*09bc*/ 	.word	0x00000000
        /*09c0*/ 	.word	0x00000000
        /*09c4*/ 	.short	0x010a
        /*09c6*/ 	.byte	0xff
	.zero		1


	//   ....[139]....
        /*09c8*/ 	.word	0x0000bf10
        /*09cc*/ 	.word	0x00000000
        /*09d0*/ 	.word	0x00000000
        /*09d4*/ 	.short	0x010a
        /*09d6*/ 	.byte	0xff
	.zero		1


	//   ....[140]....
        /*09d8*/ 	.word	0x0000bf70
        /*09dc*/ 	.word	0x00000000
        /*09e0*/ 	.word	0x00000000
        /*09e4*/ 	.short	0x010a
        /*09e6*/ 	.byte	0xff
	.zero		1


	//   ....[141]....
        /*09e8*/ 	.word	0x0000bfd0
        /*09ec*/ 	.word	0x00000000
        /*09f0*/ 	.word	0x00000000
        /*09f4*/ 	.short	0x010a
        /*09f6*/ 	.byte	0xff
	.zero		1


	//   ....[142]....
        /*09f8*/ 	.word	0x0000c030
        /*09fc*/ 	.word	0x00000000
        /*0a00*/ 	.word	0x00000000
        /*0a04*/ 	.short	0x010a
        /*0a06*/ 	.byte	0xff
	.zero		1


	//   ....[143]....
        /*0a08*/ 	.word	0x0000c080
        /*0a0c*/ 	.word	0x00000000
        /*0a10*/ 	.word	0x00000140
        /*0a14*/ 	.short	0x010a
        /*0a16*/ 	.byte	0xff
	.zero		1


	//   ....[144]....
        /*0a18*/ 	.word	0x0000c0e0
        /*0a1c*/ 	.word	0x00000000
        /*0a20*/ 	.word	0x00000110
        /*0a24*/ 	.short	0x010a
        /*0a26*/ 	.byte	0xff
	.zero		1


	//   ....[145]....
        /*0a28*/ 	.word	0x0000c130
        /*0a2c*/ 	.word	0x00000000
        /*0a30*/ 	.word	0x00000100
        /*0a34*/ 	.short	0x010a
        /*0a36*/ 	.byte	0xff
	.zero		1


	//   ....[146]....
        /*0a38*/ 	.word	0x0000c190
        /*0a3c*/ 	.word	0x00000000
        /*0a40*/ 	.word	0x00000110
        /*0a44*/ 	.short	0x010a
        /*0a46*/ 	.byte	0xff
	.zero		1


	//   ....[147]....
        /*0a48*/ 	.word	0x0000c1f0
        /*0a4c*/ 	.word	0x00000004
        /*0a50*/ 	.word	0x00000008
        /*0a54*/ 	.short	0x010a
        /*0a56*/ 	.byte	0xff
	.zero		1


	//   ....[148]....
        /*0a58*/ 	.word	0x0000c2d0
        /*0a5c*/ 	.word	0x00000002
        /*0a60*/ 	.word	0x00000008
        /*0a64*/ 	.short	0x010a
        /*0a66*/ 	.byte	0xff
	.zero		1


	//   ....[149]....
        /*0a68*/ 	.word	0x0000c320
        /*0a6c*/ 	.word	0x00000000
        /*0a70*/ 	.word	0x00000100
        /*0a74*/ 	.short	0x010a
        /*0a76*/ 	.byte	0xff
	.zero		1


	//   ....[150]....
        /*0a78*/ 	.word	0x0000c380
        /*0a7c*/ 	.word	0x00000000
        /*0a80*/ 	.word	0x00000130
        /*0a84*/ 	.short	0x010a
        /*0a86*/ 	.byte	0xff
	.zero		1


	//   ....[151]....
        /*0a88*/ 	.word	0x0000c3e0
        /*0a8c*/ 	.word	0x00000000
        /*0a90*/ 	.word	0x00000000
        /*0a94*/ 	.short	0x010a
        /*0a96*/ 	.byte	0xff
	.zero		1


	//   ....[152]....
        /*0a98*/ 	.word	0x0000c440
        /*0a9c*/ 	.word	0x00000000
        /*0aa0*/ 	.word	0x00000000
        /*0aa4*/ 	.short	0x010a
        /*0aa6*/ 	.byte	0xff
	.zero		1


	//   ....[153]....
        /*0aa8*/ 	.word	0x0000c4a0
        /*0aac*/ 	.word	0x00000000
        /*0ab0*/ 	.word	0x00000160
        /*0ab4*/ 	.short	0x010a
        /*0ab6*/ 	.byte	0xff
	.zero		1


	//   ....[154]....
        /*0ab8*/ 	.word	0x0000c4f0
        /*0abc*/ 	.word	0x00000000
        /*0ac0*/ 	.word	0x00000100
        /*0ac4*/ 	.short	0x010a
        /*0ac6*/ 	.byte	0xff
	.zero		1


	//   ....[155]....
        /*0ac8*/ 	.word	0x0000c550
        /*0acc*/ 	.word	0x00000000
        /*0ad0*/ 	.word	0x000000f8
        /*0ad4*/ 	.short	0x010a
        /*0ad6*/ 	.byte	0xff
	.zero		1


	//   ....[156]....
        /*0ad8*/ 	.word	0x0000c5b0
        /*0adc*/ 	.word	0x00000003
        /*0ae0*/ 	.word	0x000000d0
        /*0ae4*/ 	.short	0x010a
        /*0ae6*/ 	.byte	0xff
	.zero		1


	//   ....[157]....
        /*0ae8*/ 	.word	0x0000c610
        /*0aec*/ 	.word	0x00000003
        /*0af0*/ 	.word	0x000000d8
        /*0af4*/ 	.short	0x010a
        /*0af6*/ 	.byte	0xff
	.zero		1


	//   ....[158]....
        /*0af8*/ 	.word	0x0000c670
        /*0afc*/ 	.word	0x00000003
        /*0b00*/ 	.word	0x000000e0
        /*0b04*/ 	.short	0x010a
        /*0b06*/ 	.byte	0xff
	.zero		1


	//   ....[159]....
        /*0b08*/ 	.word	0x0000c6d0
        /*0b0c*/ 	.word	0x00000003
        /*0b10*/ 	.word	0x000000e8
        /*0b14*/ 	.short	0x010a
        /*0b16*/ 	.byte	0xff
	.zero		1


	//   ....[160]....
        /*0b18*/ 	.word	0x0000c730
        /*0b1c*/ 	.word	0x00000000
        /*0b20*/ 	.word	0x000000d0
        /*0b24*/ 	.short	0x010a
        /*0b26*/ 	.byte	0xff
	.zero		1


	//   ....[161]....
        /*0b28*/ 	.word	0x0000c790
        /*0b2c*/ 	.word	0x00000000
        /*0b30*/ 	.word	0x000000d8
        /*0b34*/ 	.short	0x010a
        /*0b36*/ 	.byte	0xff
	.zero		1


	//   ....[162]....
        /*0b38*/ 	.word	0x0000c7f0
        /*0b3c*/ 	.word	0x00000000
        /*0b40*/ 	.word	0x000000e0
        /*0b44*/ 	.short	0x010a
        /*0b46*/ 	.byte	0xff
	.zero		1


	//   ....[163]....
        /*0b48*/ 	.word	0x0000c840
        /*0b4c*/ 	.word	0x00000000
        /*0b50*/ 	.word	0x00000100
        /*0b54*/ 	.short	0x010a
        /*0b56*/ 	.byte	0xff
	.zero		1


	//   ....[164]....
        /*0b58*/ 	.word	0x0000c890
        /*0b5c*/ 	.word	0x00000003
        /*0b60*/ 	.word	0x000000b0
        /*0b64*/ 	.short	0x010a
        /*0b66*/ 	.byte	0xff
	.zero		1


	//   ....[165]....
        /*0b68*/ 	.word	0x0000c8e0
        /*0b6c*/ 	.word	0x000000bf
        /*0b70*/ 	.word	0x00000120
        /*0b74*/ 	.short	0x010a
        /*0b76*/ 	.byte	0xff
	.zero		1


	//   ....[166]....
        /*0b78*/ 	.word	0x0000c930
        /*0b7c*/ 	.word	0x000000ce
        /*0b80*/ 	.word	0x000000b0
        /*0b84*/ 	.short	0x010a
        /*0b86*/ 	.byte	0xff
	.zero		1


	//   ....[167]....
        /*0b88*/ 	.word	0x0000c980
        /*0b8c*/ 	.word	0x00000000
        /*0b90*/ 	.word	0x000000b0
        /*0b94*/ 	.short	0x010a
        /*0b96*/ 	.byte	0xff
	.zero		1


	//   ....[168]....
        /*0b98*/ 	.word	0x0000c9d0
        /*0b9c*/ 	.word	0x00000000
        /*0ba0*/ 	.word	0x000000b0
        /*0ba4*/ 	.short	0x010a
        /*0ba6*/ 	.byte	0xff
	.zero		1


	//----- nvinfo : EIATTR_NUM_MBARRIERS
	.align		4
.L_48:
        /*0ba8*/ 	.byte	0x03, 0x38
        /*0baa*/ 	.short	0x002d


	//----- nvinfo : EIATTR_EXIT_INSTR_OFFSETS
	.align		4
        /*0bac*/ 	.byte	0x04, 0x1c
        /*0bae*/ 	.short	(.L_50 - .L_49)


	//   ....[0]....
.L_49:
        /*0bb0*/ 	.word	0x00002cb0


	//   ....[1]....
        /*0bb4*/ 	.word	0x000031b0


	//   ....[2]....
        /*0bb8*/ 	.word	0x00003210


	//   ....[3]....
        /*0bbc*/ 	.word	0x00004390


	//   ....[4]....
        /*0bc0*/ 	.word	0x000053f0


	//   ....[5]....
        /*0bc4*/ 	.word	0x00005430


	//   ....[6]....
        /*0bc8*/ 	.word	0x0000bb50


	//----- nvinfo : EIATTR_MAX_THREADS
	.align		4
.L_50:
        /*0bcc*/ 	.byte	0x04, 0x05
        /*0bce*/ 	.short	(.L_52 - .L_51)
.L_51:
        /*0bd0*/ 	.word	0x00000100
        /*0bd4*/ 	.word	0x00000001
        /*0bd8*/ 	.word	0x00000001


	//----- nvinfo : EIATTR_CRS_STACK_SIZE
	.align		4
.L_52:
        /*0bdc*/ 	.byte	0x04, 0x1e
        /*0bde*/ 	.short	(.L_54 - .L_53)
.L_53:
        /*0be0*/ 	.word	0x00000000


	//----- nvinfo : EIATTR_CBANK_PARAM_SIZE
	.align		4
.L_54:
        /*0be4*/ 	.byte	0x03, 0x19
        /*0be6*/ 	.short	0x0800


	//----- nvinfo : EIATTR_PARAM_CBANK
	.align		4
        /*0be8*/ 	.byte	0x04, 0x0a
        /*0bea*/ 	.short	(.L_56 - .L_55)
	.align		4
.L_55:
        /*0bec*/ 	.word	index@(.nv.constant0._ZN7cutlass13device_kernelINS_4gemm6kernel13GemmUniversalIN4cute5tupleIJiiiiEEENS1_10collective13CollectiveMmaINS1_35MainloopSm100TmaUmmaWarpSpecializedILi11ELi2ELi2ENS5_IJNS4_1CILi2EEENSA_ILi1EEESC_EEEEENS5_IJNSA_ILi256EEESF_NSA_ILi64EEEEEENS_12float_e4m3_tENS5_IJlSC_lEEESI_SJ_NS4_8TiledMMAINS4_8MMA_AtomIJNS4_10MMA_TraitsINS4_25SM100_MMA_F8F6F4_2x1SM_SSEJSI_SI_fSF_SF_NS4_17integral_constantINS4_4UMMA5MajorELSQ_0EEESR_NSO_INSP_7ScaleInELSS_0EEEST_EEEEEENS4_6LayoutINS5_IJSC_SC_SC_EEENS5_IJNSA_ILi0EEESY_SY_EEEEENS5_IJNS4_10UnderscoreES11_S11_EEEEENS4_18SM100_TMA_2SM_LOADENS4_14ComposedLayoutINS4_7SwizzleILi2ELi4ELi3EEENS4_18smem_ptr_flag_bitsILi8EEENSW_INS5_IJNSA_ILi8EEESG_EEENS5_IJSG_SC_EEEEEEEvNS4_8identityES14_S1E_vS1F_EENS_8epilogue10collective18CollectiveEpilogueINS1H_23Sm100TmaWarpSpecializedILi4ELi2ELi64ELb0ELb0EEEJNS5_IJNSA_ILi128EEESF_SG_EEENS5_IJNSW_IS1M_SC_EENSW_ISG_SC_EEEEESI_SJ_SI_SJ_NS1H_6fusion15FusionCallbacksIS1L_NS1R_17LinearCombinationISI_fSI_fLNS_15FloatRoundStyleE2EEES1N_S1Q_JEEENS4_5SM1004TMEM4LOAD26SM100_TMEM_LOAD_32dp32b64xENS4_13SM90_TMA_LOADES1E_NS4_39AutoVectorizingCopyWithAssumedAlignmentILi128EEENS4_14SM90_TMA_STOREES1E_S23_S23_EEEvvEEEEvNT_6ParamsE)
        /*0bf0*/ 	.short	0x0380
        /*0bf2*/ 	.short	0x0800


	//----- nvinfo : EIATTR_SW_WAR
	.align		4
.L_56:
        /*0bf4*/ 	.byte	0x04, 0x36
        /*0bf6*/ 	.short	(.L_58 - .L_57)
.L_57:
        /*0bf8*/ 	.word	0x00000008
.L_58:


//--------------------- .nv.callgraph             --------------------------
	.section	.nv.callgraph,"",@"SHT_CUDA_CALLGRAPH"
	.align	4
	.sectionentsize	8
	.align		4
        /*0000*/ 	.word	0x00000000
	.align		4
        /*0004*/ 	.word	0xffffffff
	.align		4
        /*0008*/ 	.word	index@(_ZN7cutlass13device_kernelINS_4gemm6kernel13GemmUniversalIN4cute5tupleIJiiiiEEENS1_10collective13CollectiveMmaINS1_35MainloopSm100TmaUmmaWarpSpecializedILi11ELi2ELi2ENS5_IJNS4_1CILi2EEENSA_ILi1EEESC_EEEEENS5_IJNSA_ILi256EEESF_NSA_ILi64EEEEEENS_12float_e4m3_tENS5_IJlSC_lEEESI_SJ_NS4_8TiledMMAINS4_8MMA_AtomIJNS4_10MMA_TraitsINS4_25SM100_MMA_F8F6F4_2x1SM_SSEJSI_SI_fSF_SF_NS4_17integral_constantINS4_4UMMA5MajorELSQ_0EEESR_NSO_INSP_7ScaleInELSS_0EEEST_EEEEEENS4_6LayoutINS5_IJSC_SC_SC_EEENS5_IJNSA_ILi0EEESY_SY_EEEEENS5_IJNS4_10UnderscoreES11_S11_EEEEENS4_18SM100_TMA_2SM_LOADENS4_14ComposedLayoutINS4_7SwizzleILi2ELi4ELi3EEENS4_18smem_ptr_flag_bitsILi8EEENSW_INS5_IJNSA_ILi8EEESG_EEENS5_IJSG_SC_EEEEEEEvNS4_8identityES14_S1E_vS1F_EENS_8epilogue10collective18CollectiveEpilogueINS1H_23Sm100TmaWarpSpecializedILi4ELi2ELi64ELb0ELb0EEEJNS5_IJNSA_ILi128EEESF_SG_EEENS5_IJNSW_IS1M_SC_EENSW_ISG_SC_EEEEESI_SJ_SI_SJ_NS1H_6fusion15FusionCallbacksIS1L_NS1R_17LinearCombinationISI_fSI_fLNS_15FloatRoundStyleE2EEES1N_S1Q_JEEENS4_5SM1004TMEM4LOAD26SM100_TMEM_LOAD_32dp32b64xENS4_13SM90_TMA_LOADES1E_NS4_39AutoVectorizingCopyWithAssumedAlignmentILi128EEENS4_14SM90_TMA_STOREES1E_S23_S23_EEEvvEEEEvNT_6ParamsE)
	.align		4
        /*000c*/ 	.word	index@(__assertfail)
	.align		4
        /*0010*/ 	.word	0x00000000
	.align		4
        /*0014*/ 	.word	0xfffffffe
	.align		4
        /*0018*/ 	.word	0x00000000
	.align		4
        /*001c*/ 	.word	0xfffffffd
	.align		4
        /*0020*/ 	.word	0x00000000
	.align		4
        /*0024*/ 	.word	0xfffffffc


//--------------------- .nv.constant4             --------------------------
	.section	.nv.constant4,"a",@progbits
	.align	8
	.align		8
.nv.constant4:
        /*0000*/ 	.dword	__assertfail
	.align		8
        /*0008*/ 	.dword	__unnamed_1
	.align		8
        /*0010*/ 	.dword	__unnamed_2
	.align		8
        /*0018*/ 	.dword	__unnamed_3
	.align		8
        /*0020*/ 	.dword	_ZN39_INTERNAL_d23675e1_4_k_cu_34124a1e_81174cuda3std3__45__cpo5beginE
	.align		8
        /*0028*/ 	.dword	_ZN39_INTERNAL_d23675e1_4_k_cu_34124a1e_81174cuda3std3__45__cpo3endE
	.align		8
        /*0030*/ 	.dword	_ZN39_INTERNAL_d23675e1_4_k_cu_34124a1e_81174cuda3std3__45__cpo6cbeginE
	.align		8
        /*0038*/ 	.dword	_ZN39_INTERNAL_d23675e1_4_k_cu_34124a1e_81174cuda3std3__45__cpo4cendE
	.align		8
        /*0040*/ 	.dword	_ZN39_INTERNAL_d23675e1_4_k_cu_34124a1e_81174cuda3std3__441_GLOBAL__N__d23675e1_4_k_cu_34124a1e_81176ignoreE
	.align		8
        /*0048*/ 	.dword	_ZN39_INTERNAL_d23675e1_4_k_cu_34124a1e_81174cuda3std3__419piecewise_constructE
	.align		8
        /*0050*/ 	.dword	_ZN39_INTERNAL_d23675e1_4_k_cu_34124a1e_81174cuda3std3__48in_placeE
	.align		8
        /*0058*/ 	.dword	_ZN39_INTERNAL_d23675e1_4_k_cu_34124a1e_81174cuda3std6ranges3__45__cpo4swapE
	.align		8
        /*0060*/ 	.dword	_ZN39_INTERNAL_d23675e1_4_k_cu_34124a1e_81174cuda3std6ranges3__45__cpo9iter_moveE
	.align		8
        /*0068*/ 	.dword	_ZN39_INTERNAL_d23675e1_4_k_cu_34124a1e_81174cute7productE
	.align		8
        /*0070*/ 	.dword	_ZN39_INTERNAL_d23675e1_4_k_cu_34124a1e_81174cute1_E
	.align		8
        /*0078*/ 	.dword	$str$25
	.align		8
        /*0080*/ 	.dword	$str$26
	.align		8
        /*0088*/ 	.dword	$str$27
	.align		8
        /*0090*/ 	.dword	$str$28


//--------------------- .text._ZN7cutlass13device_kernelINS_4gemm6kernel13GemmUniversalIN4cute5tupleIJiiiiEEENS1_10collective13CollectiveMmaINS1_35MainloopSm100TmaUmmaWarpSpecializedILi11ELi2ELi2ENS5_IJNS4_1CILi2EEENSA_ILi1EEESC_EEEEENS5_IJNSA_ILi256EEESF_NSA_ILi64EEEEEENS_12float_e4m3_tENS5_IJlSC_lEEESI_SJ_NS4_8TiledMMAINS4_8MMA_AtomIJNS4_10MMA_TraitsINS4_25SM100_MMA_F8F6F4_2x1SM_SSEJSI_SI_fSF_SF_NS4_17integral_constantINS4_4UMMA5MajorELSQ_0EEESR_NSO_INSP_7ScaleInELSS_0EEEST_EEEEEENS4_6LayoutINS5_IJSC_SC_SC_EEENS5_IJNSA_ILi0EEESY_SY_EEEEENS5_IJNS4_10UnderscoreES11_S11_EEEEENS4_18SM100_TMA_2SM_LOADENS4_14ComposedLayoutINS4_7SwizzleILi2ELi4ELi3EEENS4_18smem_ptr_flag_bitsILi8EEENSW_INS5_IJNSA_ILi8EEESG_EEENS5_IJSG_SC_EEEEEEEvNS4_8identityES14_S1E_vS1F_EENS_8epilogue10collective18CollectiveEpilogueINS1H_23Sm100TmaWarpSpecializedILi4ELi2ELi64ELb0ELb0EEEJNS5_IJNSA_ILi128EEESF_SG_EEENS5_IJNSW_IS1M_SC_EENSW_ISG_SC_EEEEESI_SJ_SI_SJ_NS1H_6fusion15FusionCallbacksIS1L_NS1R_17LinearCombinationISI_fSI_fLNS_15FloatRoundStyleE2EEES1N_S1Q_JEEENS4_5SM1004TMEM4LOAD26SM100_TMEM_LOAD_32dp32b64xENS4_13SM90_TMA_LOADES1E_NS4_39AutoVectorizingCopyWithAssumedAlignmentILi128EEENS4_14SM90_TMA_STOREES1E_S23_S23_EEEvvEEEEvNT_6ParamsE --------------------------
	.section	.text._ZN7cutlass13device_kernelINS_4gemm6kernel13GemmUniversalIN4cute5tupleIJiiiiEEENS1_10collective13CollectiveMmaINS1_35MainloopSm100TmaUmmaWarpSpecializedILi11ELi2ELi2ENS5_IJNS4_1CILi2EEENSA_ILi1EEESC_EEEEENS5_IJNSA_ILi256EEESF_NSA_ILi64EEEEEENS_12float_e4m3_tENS5_IJlSC_lEEESI_SJ_NS4_8TiledMMAINS4_8MMA_AtomIJNS4_10MMA_TraitsINS4_25SM100_MMA_F8F6F4_2x1SM_SSEJSI_SI_fSF_SF_NS4_17integral_constantINS4_4UMMA5MajorELSQ_0EEESR_NSO_INSP_7ScaleInELSS_0EEEST_EEEEEENS4_6LayoutINS5_IJSC_SC_SC_EEENS5_IJNSA_ILi0EEESY_SY_EEEEENS5_IJNS4_10UnderscoreES11_S11_EEEEENS4_18SM100_TMA_2SM_LOADENS4_14ComposedLayoutINS4_7SwizzleILi2ELi4ELi3EEENS4_18smem_ptr_flag_bitsILi8EEENSW_INS5_IJNSA_ILi8EEESG_EEENS5_IJSG_SC_EEEEEEEvNS4_8identityES14_S1E_vS1F_EENS_8epilogue10collective18CollectiveEpilogueINS1H_23Sm100TmaWarpSpecializedILi4ELi2ELi64ELb0ELb0EEEJNS5_IJNSA_ILi128EEESF_SG_EEENS5_IJNSW_IS1M_SC_EENSW_ISG_SC_EEEEESI_SJ_SI_SJ_NS1H_6fusion15FusionCallbacksIS1L_NS1R_17LinearCombinationISI_fSI_fLNS_15FloatRoundStyleE2EEES1N_S1Q_JEEENS4_5SM1004TMEM4LOAD26SM100_TMEM_LOAD_32dp32b64xENS4_13SM90_TMA_LOADES1E_NS4_39AutoVectorizingCopyWithAssumedAlignmentILi128EEENS4_14SM90_TMA_STOREES1E_S23_S23_EEEvvEEEEvNT_6ParamsE,"ax",@progbits
	.align	128
.text._ZN7cutlass13device_kernelINS_4gemm6kernel13GemmUniversalIN4cute5tupleIJiiiiEEENS1_10collective13CollectiveMmaINS1_35MainloopSm100TmaUmmaWarpSpecializedILi11ELi2ELi2ENS5_IJNS4_1CILi2EEENSA_ILi1EEESC_EEEEENS5_IJNSA_ILi256EEESF_NSA_ILi64EEEEEENS_12float_e4m3_tENS5_IJlSC_lEEESI_SJ_NS4_8TiledMMAINS4_8MMA_AtomIJNS4_10MMA_TraitsINS4_25SM100_MMA_F8F6F4_2x1SM_SSEJSI_SI_fSF_SF_NS4_17integral_constantINS4_4UMMA5MajorELSQ_0EEESR_NSO_INSP_7ScaleInELSS_0EEEST_EEEEEENS4_6LayoutINS5_IJSC_SC_SC_EEENS5_IJNSA_ILi0EEESY_SY_EEEEENS5_IJNS4_10UnderscoreES11_S11_EEEEENS4_18SM100_TMA_2SM_LOADENS4_14ComposedLayoutINS4_7SwizzleILi2ELi4ELi3EEENS4_18smem_ptr_flag_bitsILi8EEENSW_INS5_IJNSA_ILi8EEESG_EEENS5_IJSG_SC_EEEEEEEvNS4_8identityES14_S1E_vS1F_EENS_8epilogue10collective18CollectiveEpilogueINS1H_23Sm100TmaWarpSpecializedILi4ELi2ELi64ELb0ELb0EEEJNS5_IJNSA_ILi128EEESF_SG_EEENS5_IJNSW_IS1M_SC_EENSW_ISG_SC_EEEEESI_SJ_SI_SJ_NS1H_6fusion15FusionCallbacksIS1L_NS1R_17LinearCombinationISI_fSI_fLNS_15FloatRoundStyleE2EEES1N_S1Q_JEEENS4_5SM1004TMEM4LOAD26SM100_TMEM_LOAD_32dp32b64xENS4_13SM90_TMA_LOADES1E_NS4_39AutoVectorizingCopyWithAssumedAlignmentILi128EEENS4_14SM90_TMA_STOREES1E_S23_S23_EEEvvEEEEvNT_6ParamsE:
        .type           _ZN7cutlass13device_kernelINS_4gemm6kernel13GemmUniversalIN4cute5tupleIJiiiiEEENS1_10collective13CollectiveMmaINS1_35MainloopSm100TmaUmmaWarpSpecializedILi11ELi2ELi2ENS5_IJNS4_1CILi2EEENSA_ILi1EEESC_EEEEENS5_IJNSA_ILi256EEESF_NSA_ILi64EEEEEENS_12float_e4m3_tENS5_IJlSC_lEEESI_SJ_NS4_8TiledMMAINS4_8MMA_AtomIJNS4_10MMA_TraitsINS4_25SM100_MMA_F8F6F4_2x1SM_SSEJSI_SI_fSF_SF_NS4_17integral_constantINS4_4UMMA5MajorELSQ_0EEESR_NSO_INSP_7ScaleInELSS_0EEEST_EEEEEENS4_6LayoutINS5_IJSC_SC_SC_EEENS5_IJNSA_ILi0EEESY_SY_EEEEENS5_IJNS4_10UnderscoreES11_S11_EEEEENS4_18SM100_TMA_2SM_LOADENS4_14ComposedLayoutINS4_7SwizzleILi2ELi4ELi3EEENS4_18smem_ptr_flag_bitsILi8EEENSW_INS5_IJNSA_ILi8EEESG_EEENS5_IJSG_SC_EEEEEEEvNS4_8identityES14_S1E_vS1F_EENS_8epilogue10collective18CollectiveEpilogueINS1H_23Sm100TmaWarpSpecializedILi4ELi2ELi64ELb0ELb0EEEJNS5_IJNSA_ILi128EEESF_SG_EEENS5_IJNSW_IS1M_SC_EENSW_ISG_SC_EEEEESI_SJ_SI_SJ_NS1H_6fusion15FusionCallbacksIS1L_NS1R_17LinearCombinationISI_fSI_fLNS_15FloatRoundStyleE2EEES1N_S1Q_JEEENS4_5SM1004TMEM4LOAD26SM100_TMEM_LOAD_32dp32b64xENS4_13SM90_TMA_LOADES1E_NS4_39AutoVectorizingCopyWithAssumedAlignmentILi128EEENS4_14SM90_TMA_STOREES1E_S23_S23_EEEvvEEEEvNT_6ParamsE,@function
        .size           _ZN7cutlass13device_kernelINS_4gemm6kernel13GemmUniversalIN4cute5tupleIJiiiiEEENS1_10collective13CollectiveMmaINS1_35MainloopSm100TmaUmmaWarpSpecializedILi11ELi2ELi2ENS5_IJNS4_1CILi2EEENSA_ILi1EEESC_EEEEENS5_IJNSA_ILi256EEESF_NSA_ILi64EEEEEENS_12float_e4m3_tENS5_IJlSC_lEEESI_SJ_NS4_8TiledMMAINS4_8MMA_AtomIJNS4_10MMA_TraitsINS4_25SM100_MMA_F8F6F4_2x1SM_SSEJSI_SI_fSF_SF_NS4_17integral_constantINS4_4UMMA5MajorELSQ_0EEESR_NSO_INSP_7ScaleInELSS_0EEEST_EEEEEENS4_6LayoutINS5_IJSC_SC_SC_EEENS5_IJNSA_ILi0EEESY_SY_EEEEENS5_IJNS4_10UnderscoreES11_S11_EEEEENS4_18SM100_TMA_2SM_LOADENS4_14ComposedLayoutINS4_7SwizzleILi2ELi4ELi3EEENS4_18smem_ptr_flag_bitsILi8EEENSW_INS5_IJNSA_ILi8EEESG_EEENS5_IJSG_SC_EEEEEEEvNS4_8identityES14_S1E_vS1F_EENS_8epilogue10collective18CollectiveEpilogueINS1H_23Sm100TmaWarpSpecializedILi4ELi2ELi64ELb0ELb0EEEJNS5_IJNSA_ILi128EEESF_SG_EEENS5_IJNSW_IS1M_SC_EENSW_ISG_SC_EEEEESI_SJ_SI_SJ_NS1H_6fusion15FusionCallbacksIS1L_NS1R_17LinearCombinationISI_fSI_fLNS_15FloatRoundStyleE2EEES1N_S1Q_JEEENS4_5SM1004TMEM4LOAD26SM100_TMEM_LOAD_32dp32b64xENS4_13SM90_TMA_LOADES1E_NS4_39AutoVectorizingCopyWithAssumedAlignmentILi128EEENS4_14SM90_TMA_STOREES1E_S23_S23_EEEvvEEEEvNT_6ParamsE,(.L_x_210 - _ZN7cutlass13device_kernelINS_4gemm6kernel13GemmUniversalIN4cute5tupleIJiiiiEEENS1_10collective13CollectiveMmaINS1_35MainloopSm100TmaUmmaWarpSpecializedILi11ELi2ELi2ENS5_IJNS4_1CILi2EEENSA_ILi1EEESC_EEEEENS5_IJNSA_ILi256EEESF_NSA_ILi64EEEEEENS_12float_e4m3_tENS5_IJlSC_lEEESI_SJ_NS4_8TiledMMAINS4_8MMA_AtomIJNS4_10MMA_TraitsINS4_25SM100_MMA_F8F6F4_2x1SM_SSEJSI_SI_fSF_SF_NS4_17integral_constantINS4_4UMMA5MajorELSQ_0EEESR_NSO_INSP_7ScaleInELSS_0EEEST_EEEEEENS4_6LayoutINS5_IJSC_SC_SC_EEENS5_IJNSA_ILi0EEESY_SY_EEEEENS5_IJNS4_10UnderscoreES11_S11_EEEEENS4_18SM100_TMA_2SM_LOADENS4_14ComposedLayoutINS4_7SwizzleILi2ELi4ELi3EEENS4_18smem_ptr_flag_bitsILi8EEENSW_INS5_IJNSA_ILi8EEESG_EEENS5_IJSG_SC_EEEEEEEvNS4_8identityES14_S1E_vS1F_EENS_8epilogue10collective18CollectiveEpilogueINS1H_23Sm100TmaWarpSpecializedILi4ELi2ELi64ELb0ELb0EEEJNS5_IJNSA_ILi128EEESF_SG_EEENS5_IJNSW_IS1M_SC_EENSW_ISG_SC_EEEEESI_SJ_SI_SJ_NS1H_6fusion15FusionCallbacksIS1L_NS1R_17LinearCombinationISI_fSI_fLNS_15FloatRoundStyleE2EEES1N_S1Q_JEEENS4_5SM1004TMEM4LOAD26SM100_TMEM_LOAD_32dp32b64xENS4_13SM90_TMA_LOADES1E_NS4_39AutoVectorizingCopyWithAssumedAlignmentILi128EEENS4_14SM90_TMA_STOREES1E_S23_S23_EEEvvEEEEvNT_6ParamsE)
        .other          _ZN7cutlass13device_kernelINS_4gemm6kernel13GemmUniversalIN4cute5tupleIJiiiiEEENS1_10collective13CollectiveMmaINS1_35MainloopSm100TmaUmmaWarpSpecializedILi11ELi2ELi2ENS5_IJNS4_1CILi2EEENSA_ILi1EEESC_EEEEENS5_IJNSA_ILi256EEESF_NSA_ILi64EEEEEENS_12float_e4m3_tENS5_IJlSC_lEEESI_SJ_NS4_8TiledMMAINS4_8MMA_AtomIJNS4_10MMA_TraitsINS4_25SM100_MMA_F8F6F4_2x1SM_SSEJSI_SI_fSF_SF_NS4_17integral_constantINS4_4UMMA5MajorELSQ_0EEESR_NSO_INSP_7ScaleInELSS_0EEEST_EEEEEENS4_6LayoutINS5_IJSC_SC_SC_EEENS5_IJNSA_ILi0EEESY_SY_EEEEENS5_IJNS4_10UnderscoreES11_S11_EEEEENS4_18SM100_TMA_2SM_LOADENS4_14ComposedLayoutINS4_7SwizzleILi2ELi4ELi3EEENS4_18smem_ptr_flag_bitsILi8EEENSW_INS5_IJNSA_ILi8EEESG_EEENS5_IJSG_SC_EEEEEEEvNS4_8identityES14_S1E_vS1F_EENS_8epilogue10collective18CollectiveEpilogueINS1H_23Sm100TmaWarpSpecializedILi4ELi2ELi64ELb0ELb0EEEJNS5_IJNSA_ILi128EEESF_SG_EEENS5_IJNSW_IS1M_SC_EENSW_ISG_SC_EEEEESI_SJ_SI_SJ_NS1H_6fusion15FusionCallbacksIS1L_NS1R_17LinearCombinationISI_fSI_fLNS_15FloatRoundStyleE2EEES1N_S1Q_JEEENS4_5SM1004TMEM4LOAD26SM100_TMEM_LOAD_32dp32b64xENS4_13SM90_TMA_LOADES1E_NS4_39AutoVectorizingCopyWithAssumedAlignmentILi128EEENS4_14SM90_TMA_STOREES1E_S23_S23_EEEvvEEEEvNT_6ParamsE,@"STO_CUDA_ENTRY STV_DEFAULT"
_ZN7cutlass13device_kernelINS_4gemm6kernel13GemmUniversalIN4cute5tupleIJiiiiEEENS1_10collective13CollectiveMmaINS1_35MainloopSm100TmaUmmaWarpSpecializedILi11ELi2ELi2ENS5_IJNS4_1CILi2EEENSA_ILi1EEESC_EEEEENS5_IJNSA_ILi256EEESF_NSA_ILi64EEEEEENS_12float_e4m3_tENS5_IJlSC_lEEESI_SJ_NS4_8TiledMMAINS4_8MMA_AtomIJNS4_10MMA_TraitsINS4_25SM100_MMA_F8F6F4_2x1SM_SSEJSI_SI_fSF_SF_NS4_17integral_constantINS4_4UMMA5MajorELSQ_0EEESR_NSO_INSP_7ScaleInELSS_0EEEST_EEEEEENS4_6LayoutINS5_IJSC_SC_SC_EEENS5_IJNSA_ILi0EEESY_SY_EEEEENS5_IJNS4_10UnderscoreES11_S11_EEEEENS4_18SM100_TMA_2SM_LOADENS4_14ComposedLayoutINS4_7SwizzleILi2ELi4ELi3EEENS4_18smem_ptr_flag_bitsILi8EEENSW_INS5_IJNSA_ILi8EEESG_EEENS5_IJSG_SC_EEEEEEEvNS4_8identityES14_S1E_vS1F_EENS_8epilogue10collective18CollectiveEpilogueINS1H_23Sm100TmaWarpSpecializedILi4ELi2ELi64ELb0ELb0EEEJNS5_IJNSA_ILi128EEESF_SG_EEENS5_IJNSW_IS1M_SC_EENSW_ISG_SC_EEEEESI_SJ_SI_SJ_NS1H_6fusion15FusionCallbacksIS1L_NS1R_17LinearCombinationISI_fSI_fLNS_15FloatRoundStyleE2EEES1N_S1Q_JEEENS4_5SM1004TMEM4LOAD26SM100_TMEM_LOAD_32dp32b64xENS4_13SM90_TMA_LOADES1E_NS4_39AutoVectorizingCopyWithAssumedAlignmentILi128EEENS4_14SM90_TMA_STOREES1E_S23_S23_EEEvvEEEEvNT_6ParamsE:
[----:B------:R-:W1:Y:S01]  /*0000*/  LDC R1, c[0x0][0x37c] ;  /* 0x0000df00ff017b82 */ /* 0x000e620000000800 */
[----:B------:R-:W2:Y:S01]  /*0010*/  S2R R185, SR_TID.X ;  /* 0x0000000000b97919 */ /* 0x000ea20000002100 */
[----:B------:R-:W3:Y:S06]  /*0020*/  LDCU.64 UR6, c[0x0][0x890] ;  /* 0x00011200ff0677ac */ /* 0x000eec0008000a00 */
[----:B------:R-:W4:Y:S01]  /*0030*/  S2UR UR37, SR_CgaCtaId ;  /* 0x00000000002579c3 */ /* 0x000f220000008800 */
[----:B------:R-:W-:Y:S02]  /*0040*/  PRMT R171, RZ, 0x7610, R171 ;  /* 0x00007610ffab7816 */ /* 0x000fe400000000ab */
[----:B------:R-:W-:Y:S01]  /*0050*/  ELECT P1, URZ, PT ;  /* 0x0000000000ff782f */ /* 0x000fe20003820000 */
[----:B------:R-:W1:Y:S01]  /*0060*/  LDCU.64 UR46, c[0x0][0x358] ;  /* 0x00006b00ff2e77ac */ /* 0x000e620008000a00 */
[----:B---3--:R-:W-:-:S04]  /*0070*/  UISETP.NE.U32.AND UP0, UPT, UR6, URZ, UPT ;  /* 0x000000ff0600728c */ /* 0x008fc8000bf05070 */
[----:B------:R-:W-:Y:S02]  /*0080*/  UISETP.NE.AND.EX UP0, UPT, UR7, URZ, UPT, UP0 ;  /* 0x000000ff0700728c */ /* 0x000fe4000bf05300 */
[----:B----4-:R-:W-:Y:S02]  /*0090*/  ULOP3.LUT UR5, UR37, 0x1, URZ, 0xc0, !UPT ;  /* 0x0000000125057892 */ /* 0x010fe4000f8ec0ff */
[----:B------:R-:W-:Y:S01]  /*00a0*/  ULOP3.LUT UR4, UR37, 0x1, URZ, 0x3c, !UPT ;  /* 0x0000000125047892 */ /* 0x000fe2000f8e3cff */
[----:B--2---:R-:W-:-:S05]  /*00b0*/  SHF.R.U32.HI R173, RZ, 0x5, R185 ;  /* 0x00000005ffad7819 */ /* 0x004fca00000116b9 */
[----:B------:R-:W2:Y:S02]  /*00c0*/  SHFL.IDX PT, R0, R173, RZ, 0x1f ;  /* 0x00001fffad007589 */ /* 0x000ea400000e0000 */
[----:B--2---:R-:W-:Y:S01]  /*00d0*/  R2UR UR10, R0 ;  /* 0x00000000000a72ca */ /* 0x004fe200000e0000 */
[----:B-1----:R-:W-:-:S14]  /*00e0*/  BRA.U UP0, `(.L_x_0) ;  /* 0x00000001002c7547 */ /* 0x002fdc000b800000 */
[----:B------:R-:W1:Y:S02]  /*00f0*/  LDCU.64 UR8, c[0x0][0x888] ;  /* 0x00011100ff0877ac */ /* 0x000e640008000a00 */
[----:B-1----:R-:W-:-:S04]  /*0100*/  UISETP.NE.U32.AND UP0, UPT, UR8, URZ, UPT ;  /* 0x000000ff0800728c */ /* 0x002fc8000bf05070 */
[----:B------:R-:W-:-:S09]  /*0110*/  UISETP.NE.AND.EX UP0, UPT, UR9, URZ, UPT, UP0 ;  /* 0x000000ff0900728c */ /* 0x000fd2000bf05300 */
[----:B------:R-:W-:Y:S05]  /*0120*/  BRA.U !UP0, `(.L_x_1) ;  /* 0x0000000108107547 */ /* 0x000fea000b800000 */
[----:B------:R-:W1:Y:S02]  /*0130*/  LDC.64 R2, c[0x0][0x888] ;  /* 0x00022200ff027b82 */ /* 0x000e640000000a00 */
[----:B-1----:R1:W5:Y:S01]  /*0140*/  LDG.E R81, desc[UR46][R2.64] ;  /* 0x0000002e02517981 */ /* 0x002362000c1e1900 */
[----:B------:R-:W-:Y:S01]  /*0150*/  HFMA2 R171, -RZ, RZ, 0, 5.9604644775390625e-08 ;  /* 0x00000001ffab7431 */ /* 0x000fe200000001ff */
[----:B------:R-:W-:Y:S05]  /*0160*/  BRA `(.L_x_0) ;  /* 0x00000000000c7947 */ /* 0x000fea0003800000 */
.L_x_1:
[----:B------:R-:W1:Y:S01]  /*0170*/  LDCU UR8, c[0x0][0x880] ;  /* 0x00011000ff0877ac */ /* 0x000e620008000800 */
[----:B------:R-:W-:Y:S01]  /*0180*/  HFMA2 R171, -RZ, RZ, 0, 5.9604644775390625e-08 ;  /* 0x00000001ffab7431 */ /* 0x000fe200000001ff */
[----:B-1----:R-:W-:-:S07]  /*0190*/  MOV R81, UR8 ;  /* 0x0000000800517c02 */ /* 0x002fce0008000f00 */
.L_x_0:
[----:B------:R-:W2:Y:S02]  /*01a0*/  LDCU.64 UR8, c[0x0][0x8b0] ;  /* 0x00011600ff0877ac */ /* 0x000ea40008000a00 */
[----:B--2---:R-:W-:-:S04]  /*01b0*/  UISETP.NE.U32.AND UP0, UPT, UR8, URZ, UPT ;  /* 0x000000ff0800728c */ /* 0x004fc8000bf05070 */
[----:B------:R-:W-:-:S09]  /*01c0*/  UISETP.NE.AND.EX UP0, UPT, UR9, URZ, UPT, UP0 ;  /* 0x000000ff0900728c */ /* 0x000fd2000bf05300 */
[----:B------:R-:W-:Y:S05]  /*01d0*/  BRA.U UP0, `(.L_x_2) ;  /* 0x0000000100247547 */ /* 0x000fea000b800000 */
[----:B------:R-:W2:Y:S02]  /*01e0*/  LDCU.64 UR8, c[0x0][0x8a8] ;  /* 0x00011500ff0877ac */ /* 0x000ea40008000a00 */
[----:B--2---:R-:W-:-:S04]  /*01f0*/  UISETP.NE.U32.AND UP0, UPT, UR8, URZ, UPT ;  /* 0x000000ff0800728c */ /* 0x004fc8000bf05070 */
[----:B------:R-:W-:-:S09]  /*0200*/  UISETP.NE.AND.EX UP0, UPT, UR9, URZ, UPT, UP0 ;  /* 0x000000ff0900728c */ /* 0x000fd2000bf05300 */
[----:B------:R-:W-:Y:S05]  /*0210*/  BRA.U !UP0, `(.L_x_3) ;  /* 0x00000001080c7547 */ /* 0x000fea000b800000 */
[----:B------:R-:W2:Y:S02]  /*0220*/  LDC.64 R78, c[0x0][0x8a8] ;  /* 0x00022a00ff4e7b82 */ /* 0x000ea40000000a00 */
[----:B--2---:R2:W5:Y:S01]  /*0230*/  LDG.E R78, desc[UR46][R78.64] ;  /* 0x0000002e4e4e7981 */ /* 0x004562000c1e1900 */
[----:B------:R-:W-:Y:S05]  /*0240*/  BRA `(.L_x_2) ;  /* 0x0000000000087947 */ /* 0x000fea0003800000 */
.L_x_3:
[----:B------:R-:W2:Y:S02]  /*0250*/  LDCU UR8, c[0x0][0x8a0] ;  /* 0x00011400ff0877ac */ /* 0x000ea40008000800 */
[----:B--2---:R-:W-:Y:S02]  /*0260*/  MOV R78, UR8 ;  /* 0x00000008004e7c02 */ /* 0x004fe40008000f00 */
.L_x_2:
[----:B------:R-:W-:Y:S01]  /*0270*/  IMAD.U32 R0, RZ, RZ, UR10 ;  /* 0x0000000aff007e24 */ /* 0x000fe2000f8e00ff */
[----:B------:R-:W-:Y:S04]  /*0280*/  BSSY.RECONVERGENT B0, `(.L_x_4) ;  /* 0x000000c000007945 */ /* 0x000fe80003800200 */
[C---:B------:R-:W-:Y:S02]  /*0290*/  ISETP.NE.OR P2, PT, R0.reuse, 0x1, !P1 ;  /* 0x000000010000780c */ /* 0x040fe40004f45670 */
[----:B------:R-:W-:-:S11]  /*02a0*/  ISETP.NE.OR P0, PT, R0, 0x3, !P1 ;  /* 0x000000030000780c */ /* 0x000fd60004f05670 */
[----:B------:R-:W-:Y:S05]  /*02b0*/  @P2 BRA `(.L_x_5) ;  /* 0x0000000000202947 */ /* 0x000fea0003800000 */
[----:B------:R-:W3:Y:S02]  /*02c0*/  LDCU.64 UR8, c[0x0][0x348] ;  /* 0x00006900ff0877ac */ /* 0x000ee40008000a00 */
[----:B---3--:R-:W-:Y:S02]  /*02d0*/  UIADD3 UR12, UP1, UPT, UR8, 0x80, URZ ;  /* 0x00000080080c7890 */ /* 0x008fe4000ff3e0ff */
[----:B------:R-:W-:Y:S02]  /*02e0*/  UIADD3 UR8, UP0, UPT, UR8, 0x180, URZ ;  /* 0x0000018008087890 */ /* 0x000fe4000ff1e0ff */
[----:B------:R-:W-:Y:S02]  /*02f0*/  UIADD3.X UR13, UPT, UPT, URZ, UR9, URZ, UP1, !UPT ;  /* 0x00000009ff0d7290 */ /* 0x000fe40008ffe4ff */
[----:B------:R-:W-:-:S07]  /*0300*/  UIADD3.X UR9, UPT, UPT, URZ, UR9, URZ, UP0, !UPT ;  /* 0x00000009ff097290 */ /* 0x000fce00087fe4ff */
[----:B------:R3:W-:Y:S02]  /*0310*/  UTMACCTL.PF [UR12] ;  /* 0x000000000c0079b9 */ /* 0x0007e40008040000 */
[----:B------:R3:W-:Y:S02]  /*0320*/  UTMACCTL.PF [UR8] ;  /* 0x00000000080079b9 */ /* 0x0007e40008040000 */
[----:B---3--:R-:W-:Y:S01]  /*0330*/  NOP ;  /* 0x0000000000007918 */ /* 0x008fe20000000000 */
.L_x_5:
[----:B------:R-:W-:Y:S05]  /*0340*/  BSYNC.RECONVERGENT B0 ;  /* 0x0000000000007941 */ /* 0x000fea0003800200 */
.L_x_4:
[----:B------:R-:W-:Y:S04]  /*0350*/  BSSY.RECONVERGENT B0, `(.L_x_6) ;  /* 0x000000a000007945 */ /* 0x000fe80003800200 */
        /* <DEDUP_REMOVED lines=9> */
.L_x_7:
[----:B------:R-:W-:Y:S05]  /*03f0*/  BSYNC.RECONVERGENT B0 ;  /* 0x0000000000007941 */ /* 0x000fea0003800200 */
.L_x_6:
[----:B------:R-:W3:Y:S01]  /*0400*/  LDCU.64 UR8, c[0x0][0x888] ;  /* 0x00011100ff0877ac */ /* 0x000ee20008000a00 */
[----:B------:R-:W-:Y:S02]  /*0410*/  UISETP.EQ.U32.AND UP1, UPT, UR6, URZ, UPT ;  /* 0x000000ff0600728c */ /* 0x000fe4000bf22070 */
[----:B------:R-:W-:Y:S02]  /*0420*/  UPLOP3.LUT UP5, UPT, UPT, UPT, UPT, 0x80, 0x8 ;  /* 0x000000000008789c */ /* 0x000fe40003faf070 */
[----:B---3--:R-:W-:-:S04]  /*0430*/  UISETP.NE.U32.AND UP0, UPT, UR8, URZ, UPT ;  /* 0x000000ff0800728c */ /* 0x008fc8000bf05070 */
[----:B------:R-:W-:-:S04]  /*0440*/  UISETP.NE.AND.EX UP0, UPT, UR9, URZ, UPT, UP0 ;  /* 0x000000ff0900728c */ /* 0x000fc8000bf05300 */
[----:B------:R-:W-:-:S04]  /*0450*/  UISETP.EQ.OR.EX UP2, UPT, UR7, URZ, !UP0, UP1 ;  /* 0x000000ff0700728c */ /* 0x000fc8000c742710 */
[----:B------:R-:W-:-:S05]  /*0460*/  UP2UR UR50, UPR, URZ, 0x4 ;  /* 0x00000004ff327883 */ /* 0x000fca0008000000 */
[----:B------:R-:W-:Y:S07]  /*0470*/  BRA.U !UP2, `(.L_x_8) ;  /* 0x000000010a207547 */ /* 0x000fee000b800000 */
[----:B------:R-:W-:Y:S01]  /*0480*/  UISETP.NE.U32.AND UP2, UPT, UR6, URZ, UPT ;  /* 0x000000ff0600728c */ /* 0x000fe2000bf45070 */
[----:B-----5:R-:W-:Y:S01]  /*0490*/  FSETP.NEU.AND P0, PT, R81, RZ, PT ;  /* 0x000000ff5100720b */ /* 0x020fe20003f0d000 */
[----:B------:R-:W-:Y:S02]  /*04a0*/  USEL UR6, URZ, 0xffffffff, UP0 ;  /* 0xffffffffff067887 */ /* 0x000fe40008000000 */
[----:B------:R-:W-:-:S10]  /*04b0*/  UISETP.NE.AND.EX UP2, UPT, UR7, URZ, UPT, UP2 ;  /* 0x000000ff0700728c */ /* 0x000fd4000bf45320 */
[----:B------:R-:W-:Y:S01]  /*04c0*/  VOTEU.ANY UP1, P0 ;  /* 0x0000000000ff7886 */ /* 0x000fe20000020100 */
[----:B------:R-:W-:-:S04]  /*04d0*/  @!UP2 USEL UR6, URZ, 0xffffffff, UP1 ;  /* 0xffffffffff06a887 */ /* 0x000fc80008800000 */
[----:B------:R-:W-:-:S04]  /*04e0*/  ULOP3.LUT UR6, UR6, 0x1, URZ, 0xc0, !UPT ;  /* 0x0000000106067892 */ /* 0x000fc8000f8ec0ff */
[----:B------:R-:W-:-:S11]  /*04f0*/  UISETP.NE.U32.AND UP5, UPT, UR6, 0x1, UPT ;  /* 0x000000010600788c */ /* 0x000fd6000bfa5070 */
.L_x_8:
[----:B------:R-:W3:Y:S01]  /*0500*/  SHFL.IDX PT, R0, R173, RZ, 0x1f ;  /* 0x00001fffad007589 */ /* 0x000ee200000e0000 */
[----:B------:R-:W-:-:S04]  /*0510*/  UISETP.NE.AND UP1, UPT, UR10, 0x2, UPT ;  /* 0x000000020a00788c */ /* 0x000fc8000bf25270 */
[----:B------:R-:W-:Y:S02]  /*0520*/  UISETP.EQ.AND UP2, UPT, UR5, URZ, !UP1 ;  /* 0x000000ff0500728c */ /* 0x000fe4000cf42270 */
[----:B------:R-:W-:-:S04]  /*0530*/  USEL UR6, URZ, 0x1, UP1 ;  /* 0x00000001ff067887 */ /* 0x000fc80008800000 */
[----:B------:R-:W-:Y:S02]  /*0540*/  PLOP3.LUT P5, PT, P1, PT, UP2, 0x80, 0x8 ;  /* 0x000000000008781c */ /* 0x000fe40000faf028 */
[----:B---3--:R-:W-:-:S13]  /*0550*/  ISETP.NE.AND P0, PT, R0, RZ, PT ;  /* 0x000000ff0000720c */ /* 0x008fda0003f05270 */
[----:B------:R-:W-:Y:S05]  /*0560*/  @P0 BRA `(.L_x_9) ;  /* 0x0000000000880947 */ /* 0x000fea0003800000 */
[----:B------:R-:W-:Y:S01]  /*0570*/  ELECT P0, URZ, PT ;  /* 0x0000000000ff782f */ /* 0x000fe20003800000 */
[----:B------:R-:W-:-:S12]  /*0580*/  BSSY.RECONVERGENT B0, `(.L_x_9) ;  /* 0x0000020000007945 */ /* 0x000fd80003800200 */
[----:B------:R-:W-:Y:S05]  /*0590*/  @!P0 BRA `(.L_x_10) ;  /* 0x0000000000788947 */ /* 0x000fea0003800000 */
[----:B------:R-:W-:Y:S01]  /*05a0*/  UMOV UR8, 0x400 ;  /* 0x0000040000087882 */ /* 0x000fe20000000000 */
[----:B------:R-:W-:Y:S01]  /*05b0*/  UMOV UR7, 0x1 ;  /* 0x0000000100077882 */ /* 0x000fe20000000000 */
[----:B------:R-:W-:Y:S02]  /*05c0*/  ULEA UR8, UR37, UR8, 0x18 ;  /* 0x0000000825087291 */ /* 0x000fe4000f8ec0ff */
[----:B------:R-:W-:-:S04]  /*05d0*/  UIADD3 UR12, UPT, UPT, -UR7, 0x100000, URZ ;  /* 0x00100000070c7890 */ /* 0x000fc8000fffe1ff */
[----:B------:R-:W-:Y:S02]  /*05e0*/  USHF.L.U32 UR13, UR12, 0xb, URZ ;  /* 0x0000000b0c0d7899 */ /* 0x000fe400080006ff */
[----:B------:R-:W-:Y:S01]  /*05f0*/  USHF.L.U32 UR12, UR12, 0x1, URZ ;  /* 0x000000010c0c7899 */ /* 0x000fe200080006ff */
[----:B------:R-:W3:Y:S11]  /*0600*/  FENCE.VIEW.ASYNC.S ;  /* 0x00000000000073c6 */ /* 0x000ef60000000000 */
[----:B---3--:R3:W4:Y:S01]  /*0610*/  SYNCS.EXCH.64 URZ, [UR8], UR12 ;  /* 0x0000000c08ff75b2 */ /* 0x0087220008000100 */
[----:B------:R3:W1:Y:S01]  /*0620*/  SYNCS.EXCH.64 URZ, [UR8+0x58], UR12 ;  /* 0x0000580c08ff75b2 */ /* 0x0006620008000100 */
        /* <DEDUP_REMOVED lines=19> */
[----:B------:R3:W1:Y:S02]  /*0760*/  SYNCS.EXCH.64 URZ, [UR8+0xa8], UR12 ;  /* 0x0000a80c08ff75b2 */ /* 0x0006640008000100 */
[----:B---3--:R-:W-:Y:S01]  /*0770*/  NOP ;  /* 0x0000000000007918 */ /* 0x008fe20000000000 */
.L_x_10:
[----:B------:R-:W-:Y:S05]  /*0780*/  BSYNC.RECONVERGENT B0 ;  /* 0x0000000000007941 */ /* 0x000fea0003800200 */
.L_x_9:
[----:B------:R-:W3:Y:S01]  /*0790*/  SHFL.IDX PT, R0, R173, RZ, 0x1f ;  /* 0x00001fffad007589 */ /* 0x000ee200000e0000 */
[----:B------:R-:W-:Y:S01]  /*07a0*/  NOP ;  /* 0x0000000000007918 */ /* 0x000fe20000000000 */
[----:B---3--:R-:W-:-:S13]  /*07b0*/  ISETP.NE.AND P0, PT, R0, 0x1, PT ;  /* 0x000000010000780c */ /* 0x008fda0003f05270 */
[----:B------:R-:W-:Y:S05]  /*07c0*/  @P0 BRA `(.L_x_11) ;  /* 0x0000000000540947 */ /* 0x000fea0003800000 */
[----:B------:R-:W-:Y:S01]  /*07d0*/  UMOV UR9, 0x400 ;  /* 0x0000040000097882 */ /* 0x000fe20000000000 */
[----:B------:R-:W-:Y:S01]  /*07e0*/  UMOV UR8, 0x20 ;  /* 0x0000002000087882 */ /* 0x000fe20000000000 */
[----:B------:R-:W-:Y:S01]  /*07f0*/  UMOV UR7, 0x80 ;  /* 0x0000008000077882 */ /* 0x000fe20000000000 */
[----:B------:R-:W-:Y:S02]  /*0800*/  ULEA UR9, UR37, UR9, 0x18 ;  /* 0x0000000925097291 */ /* 0x000fe4000f8ec0ff */
[----:B------:R-:W-:-:S04]  /*0810*/  UIADD3 UR12, UPT, UPT, -UR8, 0x100000, URZ ;  /* 0x00100000080c7890 */ /* 0x000fc8000fffe1ff */
[----:B------:R-:W-:Y:S02]  /*0820*/  USHF.L.U32 UR13, UR12, 0xb, URZ ;  /* 0x0000000b0c0d7899 */ /* 0x000fe400080006ff */
[----:B------:R-:W-:Y:S02]  /*0830*/  USHF.L.U32 UR12, UR12, 0x1, URZ ;  /* 0x000000010c0c7899 */ /* 0x000fe400080006ff */
[----:B------:R-:W-:-:S04]  /*0840*/  UIADD3 UR14, UPT, UPT, -UR7, 0x100000, URZ ;  /* 0x00100000070e7890 */ /* 0x000fc8000fffe1ff */
[----:B------:R-:W-:Y:S02]  /*0850*/  USHF.L.U32 UR15, UR14, 0xb, URZ ;  /* 0x0000000b0e0f7899 */ /* 0x000fe400080006ff */
[----:B------:R-:W-:Y:S01]  /*0860*/  USHF.L.U32 UR14, UR14, 0x1, URZ ;  /* 0x000000010e0e7899 */ /* 0x000fe200080006ff */
[----:B------:R-:W-:Y:S01]  /*0870*/  ELECT P0, URZ, PT ;  /* 0x0000000000ff782f */ /* 0x000fe20003800000 */
[----:B------:R-:W3:Y:S02]  /*0880*/  FENCE.VIEW.ASYNC.S ;  /* 0x00000000000073c6 */ /* 0x000ee40000000000 */
[----:B---3--:R3:W1:Y:S08]  /*0890*/  SYNCS.EXCH.64 URZ, [UR9+0xb0], UR12 ;  /* 0x0000b00c09ff75b2 */ /* 0x0086700008000100 */
[----:B------:R3:W1:Y:S01]  /*08a0*/  SYNCS.EXCH.64 URZ, [UR9+0xd0], UR14 ;  /* 0x0000d00e09ff75b2 */ /* 0x0006620008000100 */
[----:B------:R3:W1:Y:S01]  /*08b0*/  SYNCS.EXCH.64 URZ, [UR9+0xb8], UR12 ;  /* 0x0000b80c09ff75b2 */ /* 0x0006620008000100 */
[----:B------:R3:W1:Y:S01]  /*08c0*/  SYNCS.EXCH.64 URZ, [UR9+0xd8], UR14 ;  /* 0x0000d80e09ff75b2 */ /* 0x0006620008000100 */
[----:B------:R3:W1:Y:S01]  /*08d0*/  SYNCS.EXCH.64 URZ, [UR9+0xc0], UR12 ;  /* 0x0000c00c09ff75b2 */ /* 0x0006620008000100 */
[----:B------:R3:W1:Y:S01]  /*08e0*/  SYNCS.EXCH.64 URZ, [UR9+0xe0], UR14 ;  /* 0x0000e00e09ff75b2 */ /* 0x0006620008000100 */
[----:B------:R3:W1:Y:S01]  /*08f0*/  SYNCS.EXCH.64 URZ, [UR9+0xc8], UR12 ;  /* 0x0000c80c09ff75b2 */ /* 0x0006620008000100 */
[----:B------:R3:W1:Y:S01]  /*0900*/  SYNCS.EXCH.64 URZ, [UR9+0xe8], UR14 ;  /* 0x0000e80e09ff75b2 */ /* 0x0006620008000100 */
[----:B------:R-:W-:Y:S01]  /*0910*/  NOP ;  /* 0x0000000000007918 */ /* 0x000fe20000000000 */
.L_x_11:
[----:B------:R-:W2:Y:S01]  /*0920*/  SHFL.IDX PT, R0, R173, RZ, 0x1f ;  /* 0x00001fffad007589 */ /* 0x000ea200000e0000 */
[----:B------:R-:W-:Y:S01]  /*0930*/  NOP ;  /* 0x0000000000007918 */ /* 0x000fe20000000000 */
[----:B--2---:R-:W-:-:S13]  /*0940*/  ISETP.NE.AND P0, PT, R0, 0x3, PT ;  /* 0x000000030000780c */ /* 0x004fda0003f05270 */
[----:B------:R-:W-:Y:S05]  /*0950*/  @P0 BRA `(.L_x_12) ;  /* 0x00000000002c0947 */ /* 0x000fea0003800000 */
[----:B------:R-:W-:Y:S01]  /*0960*/  UMOV UR8, 0x400 ;  /* 0x0000040000087882 */ /* 0x000fe20000000000 */
[----:B------:R-:W-:Y:S01]  /*0970*/  UMOV UR7, 0x20 ;  /* 0x0000002000077882 */ /* 0x000fe20000000000 */
[----:B------:R-:W-:Y:S02]  /*0980*/  ULEA UR8, UR37, UR8, 0x18 ;  /* 0x0000000825087291 */ /* 0x000fe4000f8ec0ff */
[----:B---3--:R-:W-:-:S04]  /*0990*/  UIADD3 UR12, UPT, UPT, -UR7, 0x100000, URZ ;  /* 0x00100000070c7890 */ /* 0x008fc8000fffe1ff */
[----:B------:R-:W-:Y:S02]  /*09a0*/  USHF.L.U32 UR13, UR12, 0xb, URZ ;  /* 0x0000000b0c0d7899 */ /* 0x000fe400080006ff */
[----:B------:R-:W-:Y:S01]  /*09b0*/  USHF.L.U32 UR12, UR12, 0x1, URZ ;  /* 0x000000010c0c7899 */ /* 0x000fe200080006ff */
[----:B------:R-:W-:Y:S01]  /*09c0*/  ELECT P0, URZ, PT ;  /* 0x0000000000ff782f */ /* 0x000fe20003800000 */
[----:B------:R-:W2:Y:S10]  /*09d0*/  FENCE.VIEW.ASYNC.S ;  /* 0x00000000000073c6 */ /* 0x000eb40000000000 */
[----:B--2---:R2:W3:Y:S01]  /*09e0*/  SYNCS.EXCH.64 URZ, [UR8+0xf0], UR12 ;  /* 0x0000f00c08ff75b2 */ /* 0x0044e20008000100 */
[----:B------:R2:W1:Y:S01]  /*09f0*/  SYNCS.EXCH.64 URZ, [UR8+0xf8], UR12 ;  /* 0x0000f80c08ff75b2 */ /* 0x0004620008000100 */
[----:B------:R-:W-:Y:S01]  /*0a00*/  NOP ;  /* 0x0000000000007918 */ /* 0x000fe20000000000 */
.L_x_12:
[----:B------:R-:W4:Y:S01]  /*0a10*/  SHFL.IDX PT, R0, R173, RZ, 0x1f ;  /* 0x00001fffad007589 */ /* 0x000f2200000e0000 */
[----:B------:R-:W-:Y:S01]  /*0a20*/  NOP ;  /* 0x0000000000007918 */ /* 0x000fe20000000000 */
[----:B----4-:R-:W-:-:S13]  /*0a30*/  ISETP.NE.AND P0, PT, R0, 0x4, PT ;  /* 0x000000040000780c */ /* 0x010fda0003f05270 */
[----:B------:R-:W-:Y:S05]  /*0a40*/  @P0 BRA `(.L_x_13) ;  /* 0x0000000000480947 */ /* 0x000fea0003800000 */
[----:B---3--:R-:W-:Y:S01]  /*0a50*/  UMOV UR9, 0x1e0 ;  /* 0x000001e000097882 */ /* 0x008fe20000000000 */
[----:B--2---:R-:W-:Y:S01]  /*0a60*/  UMOV UR8, 0x400 ;  /* 0x0000040000087882 */ /* 0x004fe20000000000 */
[----:B------:R-:W-:Y:S01]  /*0a70*/  USEL UR9, UR9, 0x1a0, UP5 ;  /* 0x000001a009097887 */ /* 0x000fe2000a800000 */
        /* <DEDUP_REMOVED lines=9> */
[----:B------:R-:W2:Y:S02]  /*0b10*/  FENCE.VIEW.ASYNC.S ;  /* 0x00000000000073c6 */ /* 0x000ea40000000000 */
[----:B--2---:R4:W2:Y:S08]  /*0b20*/  SYNCS.EXCH.64 URZ, [UR8+0x100], UR12 ;  /* 0x0001000c08ff75b2 */ /* 0x0048b00008000100 */
[----:B------:R4:W3:Y:S01]  /*0b30*/  SYNCS.EXCH.64 URZ, [UR8+0x110], UR14 ;  /* 0x0001100e08ff75b2 */ /* 0x0008e20008000100 */
[----:B------:R4:W1:Y:S01]  /*0b40*/  SYNCS.EXCH.64 URZ, [UR8+0x108], UR12 ;  /* 0x0001080c08ff75b2 */ /* 0x0008620008000100 */
[----:B------:R4:W1:Y:S02]  /*0b50*/  SYNCS.EXCH.64 URZ, [UR8+0x118], UR14 ;  /* 0x0001180e08ff75b2 */ /* 0x0008640008000100 */
[----:B----4-:R-:W-:Y:S01]  /*0b60*/  NOP ;  /* 0x0000000000007918 */ /* 0x010fe20000000000 */
.L_x_13:
[----:B------:R-:W4:Y:S01]  /*0b70*/  SHFL.IDX PT, R0, R173, RZ, 0x1f ;  /* 0x00001fffad007589 */ /* 0x000f2200000e0000 */
[----:B------:R-:W-:Y:S01]  /*0b80*/  NOP ;  /* 0x0000000000007918 */ /* 0x000fe20000000000 */
[----:B----4-:R-:W-:-:S13]  /*0b90*/  ISETP.NE.AND P0, PT, R0, 0x5, PT ;  /* 0x000000050000780c */ /* 0x010fda0003f05270 */
[----:B------:R-:W-:Y:S05]  /*0ba0*/  @P0 BRA `(.L_x_14) ;  /* 0x0000000000440947 */ /* 0x000fea0003800000 */
[----:B---3--:R-:W-:Y:S01]  /*0bb0*/  UMOV UR9, 0x400 ;  /* 0x0000040000097882 */ /* 0x008fe20000000000 */
[----:B--2---:R-:W-:Y:S01]  /*0bc0*/  UMOV UR8, 0x1 ;  /* 0x0000000100087882 */ /* 0x004fe20000000000 */
        /* <DEDUP_REMOVED lines=15> */
.L_x_14:
[----:B------:R-:W4:Y:S01]  /*0cc0*/  SHFL.IDX PT, R0, R173, RZ, 0x1f ;  /* 0x00001fffad007589 */ /* 0x000f2200000e0000 */
[----:B------:R-:W-:Y:S01]  /*0cd0*/  ISETP.NE.OR P1, PT, RZ, UR10, !P1 ;  /* 0x0000000aff007c0c */ /* 0x000fe2000cf25670 */
[----:B------:R-:W-:Y:S01]  /*0ce0*/  NOP ;  /* 0x0000000000007918 */ /* 0x000fe20000000000 */
[----:B----4-:R-:W-:-:S13]  /*0cf0*/  ISETP.NE.AND P0, PT, R0, 0x3, PT ;  /* 0x000000030000780c */ /* 0x010fda0003f05270 */
[----:B------:R-:W-:Y:S05]  /*0d00*/  @P0 BRA `(.L_x_15) ;  /* 0x0000000000340947 */ /* 0x000fea0003800000 */
[----:B--2---:R-:W-:Y:S01]  /*0d10*/  UMOV UR8, 0x400 ;  /* 0x0000040000087882 */ /* 0x004fe20000000000 */
[----:B------:R-:W-:Y:S01]  /*0d20*/  UMOV UR7, 0x20 ;  /* 0x0000002000077882 */ /* 0x000fe20000000000 */
[----:B------:R-:W-:Y:S02]  /*0d30*/  ULEA UR8, UR37, UR8, 0x18 ;  /* 0x0000000825087291 */ /* 0x000fe4000f8ec0ff */
[----:B---3--:R-:W-:-:S04]  /*0d40*/  UIADD3 UR12, UPT, UPT, -UR7, 0x100000, URZ ;  /* 0x00100000070c7890 */ /* 0x008fc8000fffe1ff */
[----:B------:R-:W-:Y:S02]  /*0d50*/  USHF.L.U32 UR13, UR12, 0xb, URZ ;  /* 0x0000000b0c0d7899 */ /* 0x000fe400080006ff */
[----:B------:R-:W-:Y:S01]  /*0d60*/  USHF.L.U32 UR12, UR12, 0x1, URZ ;  /* 0x000000010c0c7899 */ /* 0x000fe200080006ff */
[----:B------:R-:W-:Y:S01]  /*0d70*/  ELECT P0, URZ, PT ;  /* 0x0000000000ff782f */ /* 0x000fe20003800000 */
[----:B------:R-:W2:Y:S10]  /*0d80*/  FENCE.VIEW.ASYNC.S ;  /* 0x00000000000073c6 */ /* 0x000eb40000000000 */
[----:B--2---:R4:W2:Y:S01]  /*0d90*/  SYNCS.EXCH.64 URZ, [UR8+0x140], UR12 ;  /* 0x0001400c08ff75b2 */ /* 0x0048a20008000100 */
[----:B------:R4:W3:Y:S01]  /*0da0*/  SYNCS.EXCH.64 URZ, [UR8+0x150], UR12 ;  /* 0x0001500c08ff75b2 */ /* 0x0008e20008000100 */
[----:B------:R4:W1:Y:S01]  /*0db0*/  SYNCS.EXCH.64 URZ, [UR8+0x148], UR12 ;  /* 0x0001480c08ff75b2 */ /* 0x0008620008000100 */
[----:B------:R4:W1:Y:S02]  /*0dc0*/  SYNCS.EXCH.64 URZ, [UR8+0x158], UR12 ;  /* 0x0001580c08ff75b2 */ /* 0x0008640008000100 */
[----:B----4-:R-:W-:Y:S01]  /*0dd0*/  NOP ;  /* 0x0000000000007918 */ /* 0x010fe20000000000 */
.L_x_15:
[----:B------:R-:W-:Y:S01]  /*0de0*/  VOTEU.ALL UP1, P1 ;  /* 0x0000000000ff7886 */ /* 0x000fe20000820000 */
[----:B--2---:R-:W2:Y:S01]  /*0df0*/  LDCU UR8, c[0x0][0x36c] ;  /* 0x00006d80ff0877ac */ /* 0x004ea20008000800 */
[----:B------:R-:W-:Y:S01]  /*0e00*/  NOP ;  /* 0x0000000000007918 */ /* 0x000fe20000000000 */
[----:B------:R-:W-:Y:S01]  /*0e10*/  LOP3.LUT R10, R185, 0x1f, RZ, 0xc0, !PT ;  /* 0x0000001fb90a7812 */ /* 0x000fe200078ec0ff */
[----:B---3--:R-:W-:Y:S01]  /*0e20*/  UMOV UR12, 0x20 ;  /* 0x00000020000c7882 */ /* 0x008fe20000000000 */
[----:B------:R-:W-:Y:S01]  /*0e30*/  @!UP1 UMOV UR7, 0x400 ;  /* 0x0000040000079882 */ /* 0x000fe20000000000 */
[----:B------:R-:W-:-:S04]  /*0e40*/  @!UP1 UIADD3 UR12, UPT, UPT, -UR12, 0x100000, URZ ;  /* 0x001000000c0c9890 */ /* 0x000fc8000fffe1ff */
[----:B------:R-:W-:Y:S02]  /*0e50*/  @!UP1 USHF.L.U32 UR13, UR12, 0xb, URZ ;  /* 0x0000000b0c0d9899 */ /* 0x000fe400080006ff */
[----:B------:R-:W-:Y:S02]  /*0e60*/  @!UP1 USHF.L.U32 UR12, UR12, 0x1, URZ ;  /* 0x000000010c0c9899 */ /* 0x000fe400080006ff */
[----:B------:R-:W-:Y:S01]  /*0e70*/  @!UP1 ULEA UR7, UR37, UR7, 0x18 ;  /* 0x0000000725079291 */ /* 0x000fe2000f8ec0ff */
[----:B------:R-:W-:Y:S01]  /*0e80*/  VOTEU.ALL UP1, P1 ;  /* 0x0000000000ff7886 */ /* 0x000fe20000820000 */
[----:B------:R-:W-:Y:S01]  /*0e90*/  UISETP.NE.AND UP4, UPT, UR10, URZ, UPT ;  /* 0x000000ff0a00728c */ /* 0x000fe2000bf85270 */
[----:B------:R-:W3:Y:S09]  /*0ea0*/  FENCE.VIEW.ASYNC.S ;  /* 0x00000000000073c6 */ /* 0x000ef20000000000 */
[----:B---3--:R3:W4:Y:S01]  /*0eb0*/  @!UP1 SYNCS.EXCH.64 URZ, [UR7+0x160], UR12 ;  /* 0x0001600c07ff95b2 */ /* 0x0087220008000100 */
[----:B--2---:R-:W-:-:S09]  /*0ec0*/  UISETP.EQ.U32.AND UP1, UPT, UR8, 0x1, UPT ;  /* 0x000000010800788c */ /* 0x004fd2000bf22070 */
[----:B------:R-:W-:Y:S05]  /*0ed0*/  BRA.U !UP1, `(.L_x_16) ;  /* 0x0000000109087547 */ /* 0x000fea000b800000 */
[----:B-1--4-:R-:W-:Y:S01]  /*0ee0*/  UCGABAR_ARV ;  /* 0x00000000000079c7 */ /* 0x012fe20008000000 */
[----:B------:R-:W-:Y:S05]  /*0ef0*/  BRA `(.L_x_17) ;  /* 0x0000000000047947 */ /* 0x000fea0003800000 */
.L_x_16:
[----:B-1--4-:R-:W-:Y:S01]  /*0f00*/  NOP ;  /* 0x0000000000007918 */ /* 0x012fe20000000000 */
.L_x_17:
[----:B------:R-:W1:Y:S01]  /*0f10*/  S2R R20, SR_CTAID.Y ;  /* 0x0000000000147919 */ /* 0x000e620000002600 */
[----:B------:R-:W-:-:S05]  /*0f20*/  CS2R.32 R170, SR_CgaSize ;  /* 0x0000000000aa7805 */ /* 0x000fca0000008a00 */
[----:B------:R-:W-:-:S05]  /*0f30*/  IMAD R170, R170, -0xa0, RZ ;  /* 0xffffff60aaaa7824 */ /* 0x000fca00078e02ff */
[----:B---3--:R-:W-:-:S14]  /*0f40*/  R2UR UR7, R170 ;  /* 0x00000000aa0772ca */ /* 0x008fdc00000e0000 */
[----:B------:R-:W2:Y:S01]  /*0f50*/  LDCU UR7, c[0x0][UR7+0x2b4] ;  /* 0x00005680070777ac */ /* 0x000ea20008000800 */
[----:B------:R-:W-:-:S05]  /*0f60*/  CS2R.32 R0, SR_CgaSize ;  /* 0x0000000000007805 */ /* 0x000fca0000008a00 */
[----:B------:R-:W-:-:S06]  /*0f70*/  IMAD R0, R0, -0xa0, RZ ;  /* 0xffffff6000007824 */ /* 0x000fcc00078e02ff */
[----:B------:R-:W3:Y:S01]  /*0f80*/  LDC R0, c[0x0][R0+0x2a4] ;  /* 0x0000a90000007b82 */ /* 0x000ee20000000800 */
[----:B------:R-:W-:Y:S01]  /*0f90*/  PRMT R8, RZ, 0x7610, R8 ;  /* 0x00007610ff087816 */ /* 0x000fe20000000008 */
[----:B------:R-:W4:Y:S01]  /*0fa0*/  S2R R11, SR_CTAID.X ;  /* 0x00000000000b7919 */ /* 0x000f220000002500 */
[----:B------:R-:W-:-:S05]  /*0fb0*/  CS2R.32 R170, SR_CgaSize ;  /* 0x0000000000aa7805 */ /* 0x000fca0000008a00 */
[----:B------:R-:W-:-:S05]  /*0fc0*/  IMAD R170, R170, -0xa0, RZ ;  /* 0xffffff60aaaa7824 */ /* 0x000fca00078e02ff */
[----:B------:R-:W-:-:S14]  /*0fd0*/  R2UR UR8, R170 ;  /* 0x00000000aa0872ca */ /* 0x000fdc00000e0000 */
[----:B------:R-:W3:Y:S01]  /*0fe0*/  LDCU UR8, c[0x0][UR8+0x2b0] ;  /* 0x00005600080877ac */ /* 0x000ee20008000800 */
[----:B------:R-:W-:Y:S01]  /*0ff0*/  UISETP.NE.AND UP2, UPT, UR10, 0x2, UPT ;  /* 0x000000020a00788c */ /* 0x000fe2000bf45270 */
[----:B------:R-:W2:Y:S01]  /*1000*/  LDC R9, c[0x0][0xb24] ;  /* 0x0002c900ff097b82 */ /* 0x000ea20000000800 */
[----:B------:R-:W-:-:S05]  /*1010*/  CS2R.32 R2, SR_CgaSize ;  /* 0x0000000000027805 */ /* 0x000fca0000008a00 */
[----:B------:R-:W-:-:S06]  /*1020*/  IMAD R2, R2, -0xa0, RZ ;  /* 0xffffff6002027824 */ /* 0x000fcc00078e02ff */
[----:B------:R-:W3:Y:S08]  /*1030*/  LDC R2, c[0x0][R2+0x2a0] ;  /* 0x0000a80002027b82 */ /* 0x000ef00000000800 */
[----:B------:R-:W3:Y:S01]  /*1040*/  LDC R72, c[0x0][0xb24] ;  /* 0x0002c900ff487b82 */ /* 0x000ee20000000800 */
[----:B-1----:R-:W-:-:S07]  /*1050*/  I2FP.F32.U32 R3, R20 ;  /* 0x0000001400037245 */ /* 0x002fce0000201000 */
[----:B------:R-:W1:Y:S01]  /*1060*/  S2UR UR36, SR_CTAID.Z ;  /* 0x00000000002479c3 */ /* 0x000e620000002700 */
[----:B--2---:R-:W-:Y:S01]  /*1070*/  ISETP.GE.AND P0, PT, R9, 0x1, PT ;  /* 0x000000010900780c */ /* 0x004fe20003f06270 */
[----:B----4-:R-:W-:Y:S01]  /*1080*/  IMAD.MOV.U32 R21, RZ, RZ, R11 ;  /* 0x000000ffff157224 */ /* 0x010fe200078e000b */
[----:B------:R-:W-:Y:S01]  /*1090*/  I2FP.F32.U32 R4, R11 ;  /* 0x0000000b00047245 */ /* 0x000fe20000201000 */
[----:B------:R-:W-:Y:S01]  /*10a0*/  FMUL R3, R3, UR7 ;  /* 0x0000000703037c20 */ /* 0x000fe20008400000 */
[----:B------:R-:W2:Y:S03]  /*10b0*/  LDCU UR7, c[0x0][0xb30] ;  /* 0x00016600ff0777ac */ /* 0x000ea60008000800 */
[----:B---3--:R-:W-:Y:S01]  /*10c0*/  FMUL R4, R4, UR8 ;  /* 0x0000000804047c20 */ /* 0x008fe20008400000 */
[----:B------:R-:W3:Y:S08]  /*10d0*/  F2I.U32.TRUNC.NTZ R147, R3 ;  /* 0x0000000300937305 */ /* 0x000ef0000020f000 */
[----:B------:R-:W4:Y:S01]  /*10e0*/  F2I.U32.TRUNC.NTZ R170, R4 ;  /* 0x0000000400aa7305 */ /* 0x000f22000020f000 */
[----:B--2---:R-:W-:Y:S01]  /*10f0*/  UISETP.NE.AND UP3, UPT, UR7, 0x1, UPT ;  /* 0x000000010700788c */ /* 0x004fe2000bf65270 */
[----:B---3--:R-:W-:-:S05]  /*1100*/  IADD3 R147, PT, PT, -R147, RZ, RZ ;  /* 0x000000ff93937210 */ /* 0x008fca0007ffe1ff */
[----:B------:R-:W-:Y:S01]  /*1110*/  IMAD R147, R0, R147, R20 ;  /* 0x0000009300937224 */ /* 0x000fe200078e0214 */
[----:B------:R-:W-:Y:S01]  /*1120*/  PRMT R0, RZ, 0x7610, R0 ;  /* 0x00007610ff007816 */ /* 0x000fe20000000000 */
[----:B----4-:R-:W-:-:S04]  /*1130*/  IMAD.MOV R170, RZ, RZ, -R170 ;  /* 0x000000ffffaa7224 */ /* 0x010fc800078e0aaa */
[----:B------:R-:W-:Y:S01]  /*1140*/  IMAD R170, R2, R170, R11 ;  /* 0x000000aa02aa7224 */ /* 0x000fe200078e020b */
[----:B-1----:R-:W-:Y:S06]  /*1150*/  BRA.U UP4, `(.L_x_18) ;  /* 0x0000000104247547 */ /* 0x002fec000b800000 */
[----:B------:R-:W-:Y:S01]  /*1160*/  ISETP.NE.AND P1, PT, R147, RZ, PT ;  /* 0x000000ff9300720c */ /* 0x000fe20003f25270 */
[----:B------:R-:W-:Y:S01]  /*1170*/  IMAD.MOV.U32 R0, RZ, RZ, 0x3 ;  /* 0x00000003ff007424 */ /* 0x000fe200078e00ff */
[C---:B------:R-:W-:Y:S02]  /*1180*/  LOP3.LUT R3, R170.reuse, 0xfffffffe, RZ, 0xc0, !PT ;  /* 0xfffffffeaa037812 */ /* 0x040fe400078ec0ff */
[----:B------:R-:W-:Y:S02]  /*1190*/  ISETP.LT.U32.OR P1, PT, R170, 0x2, !P1 ;  /* 0x00000002aa00780c */ /* 0x000fe40004f21470 */
[----:B------:R-:W-:Y:S02]  /*11a0*/  SHF.L.U32 R0, R0, R3, RZ ;  /* 0x0000000300007219 */ /* 0x000fe400000006ff */
[----:B------:R-:W-:Y:S02]  /*11b0*/  SEL R5, RZ, 0x1, !P1 ;  /* 0x00000001ff057807 */ /* 0x000fe40004800000 */
[----:B------:R-:W-:-:S05]  /*11c0*/  SEL R2, RZ, 0x2, !P1 ;  /* 0x00000002ff027807 */ /* 0x000fca0004800000 */
[----:B------:R-:W-:-:S05]  /*11d0*/  IMAD.IADD R2, R5, 0x1, R2 ;  /* 0x0000000105027824 */ /* 0x000fca00078e0202 */
[----:B------:R-:W-:Y:S02]  /*11e0*/  PRMT R8, R2, 0x7610, R8 ;  /* 0x0000761002087816 */ /* 0x000fe40000000008 */
.L_x_18:
[----:B------:R-:W-:Y:S05]  /*11f0*/  @!P0 BRA `(.L_x_19) ;  /* 0x0000000000b88947 */ /* 0x000fea0003800000 */
[----:B------:R-:W1:Y:S01]  /*1200*/  LDC.64 R4, c[0x0][0xb18] ;  /* 0x0002c600ff047b82 */ /* 0x000e620000000a00 */
[----:B------:R-:W-:-:S07]  /*1210*/  ISETP.NE.AND P0, PT, R9, 0x1, PT ;  /* 0x000000010900780c */ /* 0x000fce0003f05270 */
[----:B------:R-:W2:Y:S08]  /*1220*/  LDC R14, c[0x0][0xb0c] ;  /* 0x0002c300ff0e7b82 */ /* 0x000eb00000000800 */
[----:B------:R-:W3:Y:S08]  /*1230*/  LDC R13, c[0x0][0x370] ;  /* 0x0000dc00ff0d7b82 */ /* 0x000ef00000000800 */
[----:B------:R-:W4:Y:S01]  /*1240*/  LDC R16, c[0x0][0x374] ;  /* 0x0000dd00ff107b82 */ /* 0x000f220000000800 */
[----:B-1----:R-:W-:-:S07]  /*1250*/  ISETP.NE.AND P1, PT, R4, 0x1, PT ;  /* 0x000000010400780c */ /* 0x002fce0003f25270 */
[----:B------:R-:W3:Y:S01]  /*1260*/  LDC.64 R6, c[0x0][0xb10] ;  /* 0x0002c400ff067b82 */ /* 0x000ee20000000a00 */
[----:B--2---:R-:W-:-:S07]  /*1270*/  ISETP.NE.AND P2, PT, R14, 0x1, PT ;  /* 0x000000010e00780c */ /* 0x004fce0003f45270 */
[----:B------:R-:W1:Y:S08]  /*1280*/  LDC R12, c[0x0][0xb20] ;  /* 0x0002c800ff0c7b82 */ /* 0x000e700000000800 */
[----:B------:R-:W2:Y:S01]  /*1290*/  LDC.64 R2, c[0x0][0xb28] ;  /* 0x0002ca00ff027b82 */ /* 0x000ea20000000a00 */
[----:B----4-:R-:W-:-:S04]  /*12a0*/  IMAD.HI.U32 R15, R16, R5, RZ ;  /* 0x00000005100f7227 */ /* 0x010fc800078e00ff */
[----:B------:R-:W-:-:S04]  /*12b0*/  IMAD.HI.U32 R5, R20, R5, RZ ;  /* 0x0000000514057227 */ /* 0x000fc800078e00ff */
[----:B---3--:R-:W-:-:S04]  /*12c0*/  IMAD.HI.U32 R18, R13, R6, RZ ;  /* 0x000000060d127227 */ /* 0x008fc800078e00ff */
[C---:B------:R-:W-:Y:S01]  /*12d0*/  IMAD.HI.U32 R22, R11.reuse, R6, RZ ;  /* 0x000000060b167227 */ /* 0x040fe200078e00ff */
[-C--:B------:R-:W-:Y:S02]  /*12e0*/  @P2 SHF.R.U32.HI R13, RZ, R7.reuse, R18 ;  /* 0x00000007ff0d2219 */ /* 0x080fe40000011612 */
[-C--:B-1----:R-:W-:Y:S02]  /*12f0*/  @P1 SHF.R.U32.HI R16, RZ, R12.reuse, R15 ;  /* 0x0000000cff101219 */ /* 0x082fe4000001160f */
[----:B------:R-:W-:Y:S02]  /*1300*/  SHF.R.U32.HI R5, RZ, R12, R5 ;  /* 0x0000000cff057219 */ /* 0x000fe40000011605 */
[----:B------:R-:W-:Y:S02]  /*1310*/  SHF.R.U32.HI R22, RZ, R7, R22 ;  /* 0x00000007ff167219 */ /* 0x000fe40000011616 */
[----:B------:R-:W-:Y:S01]  /*1320*/  SEL R5, R20, R5, !P1 ;  /* 0x0000000514057207 */ /* 0x000fe20004800000 */
[----:B--2---:R-:W-:Y:S01]  /*1330*/  IMAD.HI.U32 R18, R16, R2, RZ ;  /* 0x0000000210127227 */ /* 0x004fe200078e00ff */
[----:B------:R-:W-:-:S02]  /*1340*/  SEL R21, R11, R22, !P2 ;  /* 0x000000160b157207 */ /* 0x000fc40005000000 */
[----:B------:R-:W-:Y:S01]  /*1350*/  IADD3 R7, PT, PT, -R5, RZ, RZ ;  /* 0x000000ff05077210 */ /* 0x000fe20007ffe1ff */
[----:B------:R-:W-:Y:S01]  /*1360*/  IMAD.HI.U32 R6, R13, R2, RZ ;  /* 0x000000020d067227 */ /* 0x000fe200078e00ff */
[----:B------:R-:W-:-:S03]  /*1370*/  @P0 SHF.R.U32.HI R16, RZ, R3, R18 ;  /* 0x00000003ff100219 */ /* 0x000fc60000011612 */
[----:B------:R-:W-:Y:S01]  /*1380*/  IMAD R7, R4, R7, R20 ;  /* 0x0000000704077224 */ /* 0x000fe200078e0214 */
[----:B------:R-:W-:Y:S01]  /*1390*/  @P0 SHF.R.U32.HI R13, RZ, R3, R6 ;  /* 0x00000003ff0d0219 */ /* 0x000fe20000011606 */
[----:B------:R-:W-:-:S04]  /*13a0*/  IMAD R16, R16, R9, RZ ;  /* 0x0000000910107224 */ /* 0x000fc800078e02ff */
[----:B------:R-:W-:Y:S01]  /*13b0*/  IMAD R6, R13, R9, RZ ;  /* 0x000000090d067224 */ /* 0x000fe200078e02ff */
[----:B------:R-:W-:-:S04]  /*13c0*/  ISETP.GE.AND P1, PT, R5, R16, PT ;  /* 0x000000100500720c */ /* 0x000fc80003f26270 */
[----:B------:R-:W-:Y:S01]  /*13d0*/  ISETP.GE.OR P1, PT, R21, R6, P1 ;  /* 0x000000061500720c */ /* 0x000fe20000f26670 */
[----:B------:R-:W-:-:S05]  /*13e0*/  IMAD.HI.U32 R6, R5, R2, RZ ;  /* 0x0000000205067227 */ /* 0x000fca00078e00ff */
[----:B------:R-:W-:-:S04]  /*13f0*/  SHF.R.U32.HI R6, RZ, R3, R6 ;  /* 0x00000003ff067219 */ /* 0x000fc80000011606 */
[----:B------:R-:W-:-:S03]  /*1400*/  SEL R6, R5, R6, !P0 ;  /* 0x0000000605067207 */ /* 0x000fc60004000000 */
[----:B------:R-:W-:Y:S01]  /*1410*/  @!P1 IMAD.HI.U32 R12, R21, R2, RZ ;  /* 0x00000002150c9227 */ /* 0x000fe200078e00ff */
[----:B------:R-:W-:-:S04]  /*1420*/  IADD3 R2, PT, PT, -R6, RZ, RZ ;  /* 0x000000ff06027210 */ /* 0x000fc80007ffe1ff */
[----:B------:R-:W-:Y:S01]  /*1430*/  @!P1 SHF.R.U32.HI R12, RZ, R3, R12 ;  /* 0x00000003ff0c9219 */ /* 0x000fe2000001160c */
[----:B------:R-:W-:-:S03]  /*1440*/  IMAD R2, R9, R2, R5 ;  /* 0x0000000209027224 */ /* 0x000fc600078e0205 */
[----:B------:R-:W-:-:S05]  /*1450*/  @!P1 SEL R3, R21, R12, !P0 ;  /* 0x0000000c15039207 */ /* 0x000fca0004000000 */
[--C-:B------:R-:W-:Y:S02]  /*1460*/  @!P1 IMAD.IADD R6, R6, 0x1, -R3.reuse ;  /* 0x0000000106069824 */ /* 0x100fe400078e0a03 */
[----:B------:R-:W-:Y:S01]  /*1470*/  @!P1 IMAD R3, R2, R13, R3 ;  /* 0x0000000d02039224 */ /* 0x000fe200078e0203 */
[----:B------:R-:W-:Y:S01]  /*1480*/  IADD3 R2, PT, PT, -R21, RZ, RZ ;  /* 0x000000ff15027210 */ /* 0x000fe20007ffe1ff */
[----:B------:R-:W-:Y:S02]  /*1490*/  @!P1 IMAD R5, R6, R9, R21 ;  /* 0x0000000906059224 */ /* 0x000fe400078e0215 */
[----:B------:R-:W-:Y:S02]  /*14a0*/  @!P1 IMAD.MOV.U32 R21, RZ, RZ, R3 ;  /* 0x000000ffff159224 */ /* 0x000fe400078e0003 */
[----:B------:R-:W-:Y:S02]  /*14b0*/  IMAD R2, R14, R2, R11 ;  /* 0x000000020e027224 */ /* 0x000fe400078e020b */
[----:B------:R-:W-:-:S02]  /*14c0*/  IMAD R20, R5, R4, R7 ;  /* 0x0000000405147224 */ /* 0x000fc400078e0207 */
[----:B------:R-:W-:Y:S02]  /*14d0*/  IMAD R21, R21, R14, R2 ;  /* 0x0000000e15157224 */ /* 0x000fe400078e0202 */
.L_x_19:
[----:B------:R-:W-:Y:S05]  /*14e0*/  BRA.U UP3, `(.L_x_20) ;  /* 0x0000000103407547 */ /* 0x000fea000b800000 */
[----:B------:R-:W1:Y:S08]  /*14f0*/  LDC.64 R4, c[0x0][0xb10] ;  /* 0x0002c400ff047b82 */ /* 0x000e700000000a00 */
[----:B------:R-:W2:Y:S08]  /*1500*/  LDC.64 R2, c[0x0][0xb18] ;  /* 0x0002c600ff027b82 */ /* 0x000eb00000000a00 */
[----:B------:R-:W3:Y:S08]  /*1510*/  LDC R6, c[0x0][0xb20] ;  /* 0x0002c800ff067b82 */ /* 0x000ef00000000800 */
[----:B------:R-:W4:Y:S01]  /*1520*/  LDC R12, c[0x0][0xb0c] ;  /* 0x0002c300ff0c7b82 */ /* 0x000f220000000800 */
[----:B-1----:R-:W-:-:S05]  /*1530*/  IMAD.HI.U32 R4, R21, R4, RZ ;  /* 0x0000000415047227 */ /* 0x002fca00078e00ff */
[----:B------:R-:W-:Y:S01]  /*1540*/  SHF.R.U32.HI R4, RZ, R5, R4 ;  /* 0x00000005ff047219 */ /* 0x000fe20000011604 */
[----:B--2---:R-:W-:Y:S01]  /*1550*/  IMAD.HI.U32 R3, R20, R3, RZ ;  /* 0x0000000314037227 */ /* 0x004fe200078e00ff */
[----:B------:R-:W-:-:S04]  /*1560*/  ISETP.NE.AND P0, PT, R2, 0x1, PT ;  /* 0x000000010200780c */ /* 0x000fc80003f05270 */
[----:B---3--:R-:W-:-:S04]  /*1570*/  SHF.R.U32.HI R3, RZ, R6, R3 ;  /* 0x00000006ff037219 */ /* 0x008fc80000011603 */
[----:B------:R-:W-:Y:S02]  /*1580*/  SEL R3, R20, R3, !P0 ;  /* 0x0000000314037207 */ /* 0x000fe40004000000 */
[----:B----4-:R-:W-:-:S04]  /*1590*/  ISETP.NE.AND P1, PT, R12, 0x1, PT ;  /* 0x000000010c00780c */ /* 0x010fc80003f25270 */
[----:B------:R-:W-:-:S05]  /*15a0*/  SEL R6, R21, R4, !P1 ;  /* 0x0000000415067207 */ /* 0x000fca0004800000 */
[----:B------:R-:W-:Y:S02]  /*15b0*/  IMAD.IADD R4, R3, 0x1, -R6 ;  /* 0x0000000103047824 */ /* 0x000fe400078e0a06 */
[----:B------:R-:W-:Y:S02]  /*15c0*/  IMAD.IADD R3, R6, 0x1, -R3 ;  /* 0x0000000106037824 */ /* 0x000fe400078e0a03 */
[----:B------:R-:W-:Y:S02]  /*15d0*/  IMAD R21, R4, R12, R21 ;  /* 0x0000000c04157224 */ /* 0x000fe400078e0215 */
[----:B------:R-:W-:Y:S02]  /*15e0*/  IMAD R20, R3, R2, R20 ;  /* 0x0000000203147224 */ /* 0x000fe400078e0214 */
.L_x_20:
[----:B------:R-:W-:Y:S05]  /*15f0*/  BRA.U !UP1, `(.L_x_21) ;  /* 0x00000001090c7547 */ /* 0x000fea000b800000 */
[----:B------:R-:W-:Y:S01]  /*1600*/  UCGABAR_WAIT ;  /* 0x0000000000007dc7 */ /* 0x000fe20008000000 */
[----:B------:R-:W-:Y:S01]  /*1610*/  CCTL.IVALL ;  /* 0x00000000ff00798f */ /* 0x000fe20002000000 */
[----:B------:R-:W-:Y:S05]  /*1620*/  BRA `(.L_x_22) ;  /* 0x0000000000047947 */ /* 0x000fea0003800000 */
.L_x_21:
[----:B------:R-:W-:Y:S06]  /*1630*/  BAR.SYNC.DEFER_BLOCKING 0x0 ;  /* 0x0000000000007b1d */ /* 0x000fec0000010000 */
.L_x_22:
[----:B------:R-:W-:Y:S05]  /*1640*/  BRA.U UP2, `(.L_x_23) ;  /* 0x0000001502a07547 */ /* 0x000fea000b800000 */
[----:B------:R-:W1:Y:S01]  /*1650*/  LDCU UR4, c[0x0][0x38c] ;  /* 0x00007180ff0477ac */ /* 0x000e620008000800 */
[----:B------:R-:W2:Y:S01]  /*1660*/  LDC R9, c[0x0][0x370] ;  /* 0x0000dc00ff097b82 */ /* 0x000ea20000000800 */
[----:B------:R-:W-:Y:S01]  /*1670*/  IMAD.SHL.U32 R16, R11, 0x80, RZ ;  /* 0x000000800b107824 */ /* 0x000fe200078e00ff */
[----:B------:R-:W-:Y:S01]  /*1680*/  PLOP3.LUT P1, PT, PT, PT, UP5, 0x80, 0x8 ;  /* 0x000000000008781c */ /* 0x000fe20003f2f058 */
[----:B------:R-:W-:Y:S01]  /*1690*/  UISETP.NE.AND UP1, UPT, UR10, URZ, UPT ;  /* 0x000000ff0a00728c */ /* 0x000fe2000bf25270 */
[----:B------:R-:W-:Y:S01]  /*16a0*/  ISETP.NE.AND P4, PT, R10, RZ, P5 ;  /* 0x000000ff0a00720c */ /* 0x000fe20002f85270 */
[----:B------:R-:W-:Y:S01]  /*16b0*/  IMAD.MOV.U32 R15, RZ, RZ, 0x1 ;  /* 0x00000001ff0f7424 */ /* 0x000fe200078e00ff */
[----:B------:R-:W-:Y:S01]  /*16c0*/  PLOP3.LUT P1, PT, P1, PT, PT, 0x8, 0x80 ;  /* 0x000000000080781c */ /* 0x000fe20000f2e170 */
[----:B------:R-:W-:Y:S01]  /*16d0*/  IMAD.MOV.U32 R14, RZ, RZ, RZ ;  /* 0x000000ffff0e7224 */ /* 0x000fe200078e00ff */
[----:B------:R-:W3:Y:S01]  /*16e0*/  LDC R0, c[0x0][0x374] ;  /* 0x0000dd00ff007b82 */ /* 0x000ee20000000800 */
[----:B------:R-:W-:Y:S01]  /*16f0*/  CS2R R12, SRZ ;  /* 0x00000000000c7805 */ /* 0x000fe2000001ff00 */
[----:B------:R-:W-:Y:S01]  /*1700*/  IMAD.MOV.U32 R10, RZ, RZ, 0x1 ;  /* 0x00000001ff0a7424 */ /* 0x000fe200078e00ff */
[----:B------:R-:W-:Y:S01]  /*1710*/  LOP3.LUT R16, R16, 0x80, RZ, 0xc0, !PT ;  /* 0x0000008010107812 */ /* 0x000fe200078ec0ff */
[----:B------:R-:W4:Y:S01]  /*1720*/  LDCU.64 UR14, c[0x0][0x348] ;  /* 0x00006900ff0e77ac */ /* 0x000f220008000a00 */
[----:B------:R-:W-:-:S02]  /*1730*/  USEL UR22, UR6, 0x2, UP1 ;  /* 0x0000000206167887 */ /* 0x000fc40008800000 */
[----:B-1----:R-:W-:Y:S01]  /*1740*/  UIADD3 UR5, UPT, UPT, UR4, 0x3f, URZ ;  /* 0x0000003f04057890 */ /* 0x002fe2000fffe0ff */
[----:B------:R-:W-:-:S03]  /*1750*/  UMOV UR23, URZ ;  /* 0x000000ff00177c82 */ /* 0x000fc60008000000 */
[----:B------:R-:W-:-:S04]  /*1760*/  USHF.R.S32.HI UR7, URZ, 0x1f, UR5 ;  /* 0x0000001fff077899 */ /* 0x000fc80008011405 */
[----:B------:R-:W-:Y:S02]  /*1770*/  ULEA.HI UR7, UR7, UR5, URZ, 0x6 ;  /* 0x0000000507077291 */ /* 0x000fe4000f8f30ff */
[----:B------:R-:W-:Y:S02]  /*1780*/  UIADD3 UR5, UPT, UPT, UR4, -0x1, URZ ;  /* 0xffffffff04057890 */ /* 0x000fe4000fffe0ff */
[----:B------:R-:W-:Y:S02]  /*1790*/  USHF.R.S32.HI UR7, URZ, 0x6, UR7 ;  /* 0x00000006ff077899 */ /* 0x000fe40008011407 */
[----:B------:R-:W-:Y:S02]  /*17a0*/  UISETP.GE.U32.AND UP2, UPT, UR5, -0x7f, UPT ;  /* 0xffffff810500788c */ /* 0x000fe4000bf46070 */
[----:B------:R-:W-:Y:S02]  /*17b0*/  UISETP.LT.U32.AND UP0, UPT, UR7, 0xb, UPT ;  /* 0x0000000b0700788c */ /* 0x000fe4000bf01070 */
[----:B------:R-:W-:-:S02]  /*17c0*/  UIADD3 UR4, UPT, UPT, UR4, 0x7e, URZ ;  /* 0x0000007e04047890 */ /* 0x000fc4000fffe0ff */
[----:B------:R-:W-:-:S04]  /*17d0*/  USEL UR5, UR7, 0xb, UP0 ;  /* 0x0000000b07057887 */ /* 0x000fc80008000000 */
[----:B------:R-:W-:Y:S02]  /*17e0*/  UIADD3 UR21, UPT, UPT, UR5, -0x1, URZ ;  /* 0xffffffff05157890 */ /* 0x000fe4000fffe0ff */
[----:B------:R-:W-:Y:S02]  /*17f0*/  @UP2 UIADD3 UR21, UPT, UPT, UR5, URZ, URZ ;  /* 0x000000ff05152290 */ /* 0x000fe4000fffe0ff */
[----:B------:R-:W-:Y:S02]  /*1800*/  UIADD3 UR24, UPT, UPT, UR7, -UR5, URZ ;  /* 0x8000000507187290 */ /* 0x000fe4000fffe0ff */
[----:B------:R-:W-:Y:S02]  /*1810*/  UIADD3 UR13, UPT, UPT, UR21, 0x1, URZ ;  /* 0x00000001150d7890 */ /* 0x000fe4000fffe0ff */
[----:B--2-4-:R-:W-:-:S12]  /*1820*/  UIADD3 UR21, UPT, UPT, -UR21, URZ, URZ ;  /* 0x000000ff15157290 */ /* 0x014fd8000fffe1ff */
.L_x_43:
[----:B------:R-:W-:Y:S01]  /*1830*/  UISETP.NE.AND UP0, UPT, UR37, URZ, UPT ;  /* 0x000000ff2500728c */ /* 0x000fe2000bf05270 */
[----:B------:R-:W1:Y:S08]  /*1840*/  S2UR UR37, SR_CgaCtaId ;  /* 0x00000000002579c3 */ /* 0x000e700000008800 */
[----:B------:R-:W-:Y:S05]  /*1850*/  BRA.U UP0, `(.L_x_24) ;  /* 0x0000000100347547 */ /* 0x000fea000b800000 */
[----:B------:R-:W2:Y:S01]  /*1860*/  S2R R2, SR_CgaCtaId ;  /* 0x0000000000027919 */ /* 0x000ea20000008800 */
[----:B------:R-:W-:-:S04]  /*1870*/  MOV R3, 0x400 ;  /* 0x0000040000037802 */ /* 0x000fc80000000f00 */
[----:B--2---:R-:W-:Y:S02]  /*1880*/  LEA R3, R2, R3, 0x18 ;  /* 0x0000000302037211 */ /* 0x004fe400078ec0ff */
[----:B------:R-:W-:-:S03]  /*1890*/  SHF.L.U32 R2, R10, 0x1f, RZ ;  /* 0x0000001f0a027819 */ /* 0x000fc600000006ff */
[----:B------:R-:W-:-:S04]  /*18a0*/  IMAD R3, R12, 0x8, R3 ;  /* 0x000000080c037824 */ /* 0x000fc800078e0203 */
[----:B------:R-:W2:Y:S02]  /*18b0*/  SYNCS.PHASECHK.TRANS64.TRYWAIT P0, [R3+URZ+0x150], R2 ;  /* 0x00015002030075a7 */ /* 0x000ea400080011ff */
[----:B--2---:R-:W-:Y:S05]  /*18c0*/  @!P0 BRA `(.L_x_25) ;  /* 0x000000a000a48947 */ /* 0x004fea0003800000 */
.L_x_152:
[----:B------:R-:W-:Y:S01]  /*18d0*/  VIADD R12, R12, 0x1 ;  /* 0x000000010c0c7836 */ /* 0x000fe20000000000 */
[----:B------:R2:W-:Y:S04]  /*18e0*/  SYNCS.ARRIVE.TRANS64.A1T0 RZ, [R3+URZ+0x140], RZ ;  /* 0x000140ff03ff79a7 */ /* 0x0005e800081000ff */
[----:B------:R-:W-:-:S04]  /*18f0*/  ISETP.NE.AND P0, PT, R12, 0x2, PT ;  /* 0x000000020c00780c */ /* 0x000fc80003f05270 */
[----:B------:R-:W-:Y:S02]  /*1900*/  SEL R12, R12, RZ, P0 ;  /* 0x000000ff0c0c7207 */ /* 0x000fe40000000000 */
[----:B--2---:R-:W-:-:S04]  /*1910*/  SEL R3, RZ, 0x1, P0 ;  /* 0x00000001ff037807 */ /* 0x004fc80000000000 */
[----:B------:R-:W-:-:S07]  /*1920*/  LOP3.LUT R10, R10, R3, RZ, 0x3c, !PT ;  /* 0x000000030a0a7212 */ /* 0x000fce00078e3cff */
.L_x_24:
[----:B------:R-:W-:Y:S01]  /*1930*/  UMOV UR6, 0x400 ;  /* 0x0000040000067882 */ /* 0x000fe20000000000 */
[----:B------:R-:W-:Y:S01]  /*1940*/  LEA.HI R3, R21, R21, RZ, 0x1 ;  /* 0x0000001515037211 */ /* 0x000fe200078f08ff */
[----:B-1----:R-:W-:Y:S01]  /*1950*/  ULEA UR6, UR37, UR6, 0x18 ;  /* 0x0000000625067291 */ /* 0x002fe2000f8ec0ff */
[----:B------:R-:W-:Y:S01]  /*1960*/  SHF.L.U32 R2, R15, 0x1f, RZ ;  /* 0x0000001f0f027819 */ /* 0x000fe200000006ff */
[----:B------:R-:W-:Y:S01]  /*1970*/  UISETP.GE.U32.AND UP0, UPT, UR4, 0x7f, UPT ;  /* 0x0000007f0400788c */ /* 0x000fe2000bf06070 */
[C---:B------:R-:W-:Y:S01]  /*1980*/  R2UR UR9, R16.reuse ;  /* 0x00000000100972ca */ /* 0x040fe200000e0000 */
[----:B------:R-:W-:Y:S01]  /*1990*/  ULEA UR8, UR23, UR6, 0x3 ;  /* 0x0000000617087291 */ /* 0x000fe2000f8e18ff */
[----:B------:R-:W-:Y:S01]  /*19a0*/  IMAD.SHL.U32 R3, R3, 0x80, RZ ;  /* 0x0000008003037824 */ /* 0x000fe200078e00ff */
[----:B------:R-:W-:Y:S01]  /*19b0*/  R2UR UR11, R16 ;  /* 0x00000000100b72ca */ /* 0x000fe200000e0000 */
[----:B------:R-:W-:-:S03]  /*19c0*/  UMOV UR25, URZ ;  /* 0x000000ff00197c82 */ /* 0x000fc60008000000 */
[----:B------:R-:W-:-:S03]  /*19d0*/  R2UR UR35, R3 ;  /* 0x00000000032372ca */ /* 0x000fc600000e0000 */
[----:B------:R1:W2:Y:S01]  /*19e0*/  SYNCS.PHASECHK.TRANS64.TRYWAIT P0, [UR8+0x58], R2 ;  /* 0x00005802ff0075a7 */ /* 0x0002a20008001108 */
[----:B------:R-:W-:-:S09]  /*19f0*/  R2UR UR8, R20 ;  /* 0x00000000140872ca */ /* 0x000fd200000e0000 */
[----:B------:R-:W-:-:S04]  /*1a00*/  ULOP3.LUT UR35, UR9, 0xffffff00, UR35, 0xf8, !UPT ;  /* 0xffffff0009237892 */ /* 0x000fc8000f8ef823 */
[----:B------:R-:W-:Y:S01]  /*1a10*/  ULEA UR11, UR8, UR11, 0x8 ;  /* 0x0000000b080b7291 */ /* 0x000fe2000f8e40ff */
[----:B------:R-:W-:Y:S11]  /*1a20*/  BRA.U !UP0, `(.L_x_26) ;  /* 0x0000000108bc7547 */ /* 0x000ff6000b800000 */
[----:B------:R-:W-:Y:S01]  /*1a30*/  UMOV UR16, UR21 ;  /* 0x0000001500107c82 */ /* 0x000fe20008000000 */
[----:B------:R-:W-:Y:S01]  /*1a40*/  UMOV UR17, UR23 ;  /* 0x0000001700117c82 */ /* 0x000fe20008000000 */
[----:B------:R-:W-:-:S05]  /*1a50*/  UMOV UR34, URZ ;  /* 0x000000ff00227c82 */ /* 0x000fca0008000000 */
.L_x_32:
[----:B------:R-:W-:Y:S01]  /*1a60*/  ULEA UR33, UR17, UR6, 0x3 ;  /* 0x0000000611217291 */ /* 0x000fe2000f8e18ff */
[----:B------:R-:W-:Y:S01]  /*1a70*/  @P5 MOV R3, 0x8000 ;  /* 0x0000800000035802 */ /* 0x000fe20000000f00 */
[----:B-12-4-:R-:W-:Y:S10]  /*1a80*/  @P0 BRA `(.L_x_27) ;  /* 0x00000000000c0947 */ /* 0x016ff40003800000 */
[----:B------:R-:W-:-:S04]  /*1a90*/  SHF.L.U32 R5, R15, 0x1f, RZ ;  /* 0x0000001f0f057819 */ /* 0x000fc800000006ff */
[----:B------:R-:W2:Y:S02]  /*1aa0*/  SYNCS.PHASECHK.TRANS64.TRYWAIT P0, [UR33+0x58], R5 ;  /* 0x00005805ff0075a7 */ /* 0x000ea40008001121 */
[----:B--2---:R-:W-:Y:S05]  /*1ab0*/  @!P0 BRA `(.L_x_28) ;  /* 0x000000a0003c8947 */ /* 0x004fea0003800000 */
.L_x_27:
[----:B------:R2:W-:Y:S01]  /*1ac0*/  @P5 SYNCS.ARRIVE.TRANS64 RZ, [UR33], R3 ;  /* 0x00000003ffff59a7 */ /* 0x0005e20008000021 */
[----:B------:R-:W-:Y:S02]  /*1ad0*/  ULOP3.LUT UR8, UR22, 0x2, URZ, 0xfc, !UPT ;  /* 0x0000000216087892 */ /* 0x000fe4000f8efcff */
[----:B------:R-:W-:Y:S02]  /*1ae0*/  UIADD3 UR16, UPT, UPT, UR16, 0x1, URZ ;  /* 0x0000000110107890 */ /* 0x000fe4000fffe0ff */
[----:B------:R-:W-:Y:S02]  /*1af0*/  UISETP.NE.AND UP0, UPT, UR8, 0x2, UPT ;  /* 0x000000020800788c */ /* 0x000fe4000bf05270 */
[----:B------:R-:W-:-:S07]  /*1b00*/  UISETP.NE.AND UP2, UPT, UR16, 0x1, UPT ;  /* 0x000000011000788c */ /* 0x000fce000bf45270 */
[----:B------:R-:W-:Y:S05]  /*1b10*/  BRA.U UP0, `(.L_x_29) ;  /* 0x0000000100047547 */ /* 0x000fea000b800000 */
[----:B------:R-:W-:Y:S05]  /*1b20*/  BPT.TRAP 0x1 ;  /* 0x000000040000795c */ /* 0x000fea0000300000 */
.L_x_29:
[----:B------:R-:W-:Y:S04]  /*1b30*/  BSSY.RECONVERGENT B0, `(.L_x_30) ;  /* 0x0000003000007945 */ /* 0x000fe80003800200 */
[----:B------:R-:W-:Y:S05]  /*1b40*/  @!P4 BRA `(.L_x_31) ;  /* 0x000000000004c947 */ /* 0x000fea0003800000 */
[----:B------:R-:W-:Y:S05]  /*1b50*/  BPT.TRAP 0x1 ;  /* 0x000000040000795c */ /* 0x000fea0000300000 */
.L_x_31:
[----:B------:R-:W-:Y:S05]  /*1b60*/  BSYNC.RECONVERGENT B0 ;  /* 0x0000000000007941 */ /* 0x000fea0003800200 */
.L_x_30:
[----:B------:R-:W-:Y:S02]  /*1b70*/  UIADD3 UR23, UPT, UPT, UR17, 0x1, URZ ;  /* 0x0000000111177890 */ /* 0x000fe4000fffe0ff */
[----:B------:R-:W-:Y:S02]  /*1b80*/  UIADD3 UR28, UP1, UPT, UR14, 0x80, URZ ;  /* 0x000000800e1c7890 */ /* 0x000fe4000ff3e0ff */
[----:B------:R-:W-:Y:S02]  /*1b90*/  UISETP.NE.AND UP0, UPT, UR23, 0xb, UPT ;  /* 0x0000000b1700788c */ /* 0x000fe4000bf05270 */
[----:B------:R-:W-:Y:S02]  /*1ba0*/  ULOP3.LUT UR33, UR33, 0xfefffff8, URZ, 0xc0, !UPT ;  /* 0xfefffff821217892 */ /* 0x000fe4000f8ec0ff */
[----:B------:R-:W-:Y:S02]  /*1bb0*/  USEL UR9, URZ, 0x1, UP0 ;  /* 0x00000001ff097887 */ /* 0x000fe40008000000 */
[----:B------:R-:W-:-:S02]  /*1bc0*/  USEL UR23, UR23, URZ, UP0 ;  /* 0x000000ff17177287 */ /* 0x000fc40008000000 */
[----:B------:R-:W-:Y:S02]  /*1bd0*/  UIADD3 UR26, UP0, UPT, UR14, 0x180, URZ ;  /* 0x000001800e1a7890 */ /* 0x000fe4000ff1e0ff */
[----:B------:R-:W-:Y:S01]  /*1be0*/  ULEA UR8, UR23, UR6, 0x3 ;  /* 0x0000000617087291 */ /* 0x000fe2000f8e18ff */
[----:B------:R-:W-:Y:S01]  /*1bf0*/  LOP3.LUT R15, R15, UR9, RZ, 0x3c, !PT ;  /* 0x000000090f0f7c12 */ /* 0x000fe2000f8e3cff */
[----:B------:R-:W-:Y:S02]  /*1c00*/  UIADD3.X UR29, UPT, UPT, URZ, UR15, URZ, UP1, !UPT ;  /* 0x0000000fff1d7290 */ /* 0x000fe40008ffe4ff */
[----:B------:R-:W-:Y:S01]  /*1c10*/  UIADD3.X UR27, UPT, UPT, URZ, UR15, URZ, UP0, !UPT ;  /* 0x0000000fff1b7290 */ /* 0x000fe200087fe4ff */
[----:B-1----:R-:W-:Y:S01]  /*1c20*/  SHF.L.U32 R2, R15, 0x1f, RZ ;  /* 0x0000001f0f027819 */ /* 0x002fe200000006ff */
[----:B------:R-:W-:Y:S01]  /*1c30*/  UMOV UR18, 0x0 ;  /* 0x0000000000127882 */ /* 0x000fe20000000000 */
[----:B------:R-:W-:Y:S01]  /*1c40*/  UMOV UR19, 0x10000000 ;  /* 0x1000000000137882 */ /* 0x000fe20000000000 */
[----:B------:R-:W-:Y:S01]  /*1c50*/  UMOV UR10, UR34 ;  /* 0x00000022000a7c82 */ /* 0x000fe20008000000 */
[----:B------:R4:W1:Y:S01]  /*1c60*/  SYNCS.PHASECHK.TRANS64.TRYWAIT P0, [UR8+0x58], R2 ;  /* 0x00005802ff0075a7 */ /* 0x0008620008001108 */
[----:B------:R-:W-:Y:S01]  /*1c70*/  ULEA UR8, UR17, UR6, 0xd ;  /* 0x0000000611087291 */ /* 0x000fe2000f8e68ff */
[----:B------:R-:W-:Y:S01]  /*1c80*/  UMOV UR12, UR36 ;  /* 0x00000024000c7c82 */ /* 0x000fe20008000000 */
[----:B------:R-:W-:-:S02]  /*1c90*/  UMOV UR9, UR33 ;  /* 0x0000002100097c82 */ /* 0x000fc40008000000 */
[----:B------:R-:W-:Y:S02]  /*1ca0*/  UIADD3 UR32, UPT, UPT, UR8, 0xc400, URZ ;  /* 0x0000c40008207890 */ /* 0x000fe4000fffe0ff */
[----:B------:R-:W-:Y:S01]  /*1cb0*/  UIADD3 UR8, UPT, UPT, UR8, 0x22400, URZ ;  /* 0x0002240008087890 */ /* 0x000fe2000fffe0ff */
[----:B------:R-:W-:Y:S01]  /*1cc0*/  UMOV UR25, UR13 ;  /* 0x0000000d00197c82 */ /* 0x000fe20008000000 */
[----:B------:R-:W-:-:S05]  /*1cd0*/  UMOV UR17, UR23 ;  /* 0x0000001700117c82 */ /* 0x000fca0008000000 */
[----:B------:R2:W-:Y:S02]  /*1ce0*/  UTMALDG.3D.2CTA [UR32], [UR28], desc[UR18] ;  /* 0x000012201c0075b4 */ /* 0x0005e40008211000 */
[----:B------:R4:W-:Y:S01]  /*1cf0*/  UTMALDG.3D.2CTA [UR8], [UR26], desc[UR18] ;  /* 0x000012081a0075b4 */ /* 0x0009e20008211000 */
[----:B--2---:R-:W-:Y:S01]  /*1d00*/  UIADD3 UR34, UPT, UPT, UR34, 0x40, URZ ;  /* 0x0000004022227890 */ /* 0x004fe2000fffe0ff */
[----:B------:R-:W-:Y:S11]  /*1d10*/  BRA.U UP2, `(.L_x_32) ;  /* 0xfffffffd02507547 */ /* 0x000ff6000b83ffff */
.L_x_26:
[----:B----4-:R-:W-:Y:S01]  /*1d20*/  ULEA UR8, UR23, UR6, 0x3 ;  /* 0x0000000617087291 */ /* 0x010fe2000f8e18ff */
[----:B-1----:R-:W-:Y:S01]  /*1d30*/  SHF.L.U32 R2, R15, 0x1f, RZ ;  /* 0x0000001f0f027819 */ /* 0x002fe200000006ff */
[----:B------:R-:W-:Y:S01]  /*1d40*/  @!P1 SYNCS.ARRIVE.TRANS64.A1T0 RZ, [UR6+0xf8], RZ ;  /* 0x0000f8ffffff99a7 */ /* 0x000fe20008100006 */
[----:B------:R-:W-:-:S06]  /*1d50*/  UISETP.GT.AND UP0, UPT, UR7, UR5, UPT ;  /* 0x000000050700728c */ /* 0x000fcc000bf04270 */
[----:B--2---:R1:W2:Y:S03]  /*1d60*/  SYNCS.PHASECHK.TRANS64.TRYWAIT P0, [UR8+0x58], R2 ;  /* 0x00005802ff0075a7 */ /* 0x0042a60008001108 */
[----:B------:R-:W-:Y:S05]  /*1d70*/  BRA.U !UP0, `(.L_x_33) ;  /* 0x0000000108bc7547 */ /* 0x000fea000b800000 */
[----:B------:R-:W-:Y:S01]  /*1d80*/  UIADD3 UR26, UPT, UPT, UR24, UR25, URZ ;  /* 0x00000019181a7290 */ /* 0x000fe2000fffe0ff */
[----:B------:R-:W-:-:S11]  /*1d90*/  UMOV UR27, UR23 ;  /* 0x00000017001b7c82 */ /* 0x000fd60008000000 */
.L_x_39:
[----:B------:R-:W-:Y:S01]  /*1da0*/  ULEA UR17, UR27, UR6, 0x3 ;  /* 0x000000061b117291 */ /* 0x000fe2000f8e18ff */
[----:B--2---:R-:W-:Y:S01]  /*1db0*/  @P5 MOV R3, 0x8000 ;  /* 0x0000800000035802 */ /* 0x004fe20000000f00 */
[----:B-12---:R-:W-:Y:S10]  /*1dc0*/  @P0 BRA `(.L_x_34) ;  /* 0x00000000000c0947 */ /* 0x006ff40003800000 */
[----:B------:R-:W-:-:S04]  /*1dd0*/  SHF.L.U32 R5, R15, 0x1f, RZ ;  /* 0x0000001f0f057819 */ /* 0x000fc800000006ff */
[----:B------:R-:W2:Y:S02]  /*1de0*/  SYNCS.PHASECHK.TRANS64.TRYWAIT P0, [UR17+0x58], R5 ;  /* 0x00005805ff0075a7 */ /* 0x000ea40008001111 */
[----:B--2---:R-:W-:Y:S05]  /*1df0*/  @!P0 BRA `(.L_x_35) ;  /* 0x0000009c00848947 */ /* 0x004fea0003800000 */
.L_x_34:
[----:B------:R2:W-:Y:S01]  /*1e00*/  @P5 SYNCS.ARRIVE.TRANS64 RZ, [UR17], R3 ;  /* 0x00000003ffff59a7 */ /* 0x0005e20008000011 */
[----:B------:R-:W-:-:S04]  /*1e10*/  ULOP3.LUT UR8, UR22, 0x2, URZ, 0xfc, !UPT ;  /* 0x0000000216087892 */ /* 0x000fc8000f8efcff */
[----:B------:R-:W-:-:S09]  /*1e20*/  UISETP.NE.AND UP0, UPT, UR8, 0x2, UPT ;  /* 0x000000020800788c */ /* 0x000fd2000bf05270 */
[----:B------:R-:W-:Y:S05]  /*1e30*/  BRA.U UP0, `(.L_x_36) ;  /* 0x0000000100047547 */ /* 0x000fea000b800000 */
[----:B------:R-:W-:Y:S05]  /*1e40*/  BPT.TRAP 0x1 ;  /* 0x000000040000795c */ /* 0x000fea0000300000 */
.L_x_36:
[----:B------:R-:W-:Y:S04]  /*1e50*/  BSSY.RECONVERGENT B0, `(.L_x_37) ;  /* 0x0000003000007945 */ /* 0x000fe80003800200 */
[----:B------:R-:W-:Y:S05]  /*1e60*/  @!P4 BRA `(.L_x_38) ;  /* 0x000000000004c947 */ /* 0x000fea0003800000 */
[----:B------:R-:W-:Y:S05]  /*1e70*/  BPT.TRAP 0x1 ;  /* 0x000000040000795c */ /* 0x000fea0000300000 */
.L_x_38:
[----:B------:R-:W-:Y:S05]  /*1e80*/  BSYNC.RECONVERGENT B0 ;  /* 0x0000000000007941 */ /* 0x000fea0003800200 */
.L_x_37:
[----:B------:R-:W-:Y:S02]  /*1e90*/  UIADD3 UR23, UPT, UPT, UR27, 0x1, URZ ;  /* 0x000000011b177890 */ /* 0x000fe4000fffe0ff */
[----:B------:R-:W-:Y:S02]  /*1ea0*/  UIADD3 UR32, UP1, UPT, UR14, 0x80, URZ ;  /* 0x000000800e207890 */ /* 0x000fe4000ff3e0ff */
[----:B------:R-:W-:Y:S02]  /*1eb0*/  UISETP.NE.AND UP0, UPT, UR23, 0xb, UPT ;  /* 0x0000000b1700788c */ /* 0x000fe4000bf05270 */
[----:B------:R-:W-:Y:S02]  /*1ec0*/  USHF.L.U32 UR18, UR25, 0x6, URZ ;  /* 0x0000000619127899 */ /* 0x000fe400080006ff */
[----:B------:R-:W-:Y:S02]  /*1ed0*/  USEL UR9, URZ, 0x1, UP0 ;  /* 0x00000001ff097887 */ /* 0x000fe40008000000 */
[----:B------:R-:W-:-:S02]  /*1ee0*/  USEL UR23, UR23, URZ, UP0 ;  /* 0x000000ff17177287 */ /* 0x000fc40008000000 */
[----:B------:R-:W-:Y:S02]  /*1ef0*/  UIADD3 UR30, UP0, UPT, UR14, 0x180, URZ ;  /* 0x000001800e1e7890 */ /* 0x000fe4000ff1e0ff */
[----:B------:R-:W-:Y:S01]  /*1f00*/  ULEA UR8, UR23, UR6, 0x3 ;  /* 0x0000000617087291 */ /* 0x000fe2000f8e18ff */
[----:B------:R-:W-:Y:S01]  /*1f10*/  LOP3.LUT R15, R15, UR9, RZ, 0x3c, !PT ;  /* 0x000000090f0f7c12 */ /* 0x000fe2000f8e3cff */
[----:B------:R-:W-:Y:S02]  /*1f20*/  ULOP3.LUT UR17, UR17, 0xfefffff8, URZ, 0xc0, !UPT ;  /* 0xfefffff811117892 */ /* 0x000fe4000f8ec0ff */
[----:B------:R-:W-:Y:S01]  /*1f30*/  UIADD3.X UR33, UPT, UPT, URZ, UR15, URZ, UP1, !UPT ;  /* 0x0000000fff217290 */ /* 0x000fe20008ffe4ff */
[----:B-1----:R-:W-:Y:S01]  /*1f40*/  SHF.L.U32 R2, R15, 0x1f, RZ ;  /* 0x0000001f0f027819 */ /* 0x002fe200000006ff */
[----:B------:R-:W-:Y:S01]  /*1f50*/  UIADD3.X UR31, UPT, UPT, URZ, UR15, URZ, UP0, !UPT ;  /* 0x0000000fff1f7290 */ /* 0x000fe200087fe4ff */
[----:B------:R-:W-:Y:S02]  /*1f60*/  UMOV UR28, 0x0 ;  /* 0x00000000001c7882 */ /* 0x000fe40000000000 */
[----:B------:R4:W1:Y:S01]  /*1f70*/  SYNCS.PHASECHK.TRANS64.TRYWAIT P0, [UR8+0x58], R2 ;  /* 0x00005802ff0075a7 */ /* 0x0008620008001108 */
[----:B------:R-:W-:Y:S01]  /*1f80*/  ULEA UR8, UR27, UR6, 0xd ;  /* 0x000000061b087291 */ /* 0x000fe2000f8e68ff */
[----:B------:R-:W-:Y:S01]  /*1f90*/  UMOV UR29, 0x10000000 ;  /* 0x10000000001d7882 */ /* 0x000fe20000000000 */
[----:B------:R-:W-:-:S02]  /*1fa0*/  UMOV UR19, UR35 ;  /* 0x0000002300137c82 */ /* 0x000fc40008000000 */
[----:B------:R-:W-:Y:S02]  /*1fb0*/  UIADD3 UR16, UPT, UPT, UR8, 0xc400, URZ ;  /* 0x0000c40008107890 */ /* 0x000fe4000fffe0ff */
[----:B------:R-:W-:Y:S01]  /*1fc0*/  UIADD3 UR8, UPT, UPT, UR8, 0x22400, URZ ;  /* 0x0002240008087890 */ /* 0x000fe2000fffe0ff */
[----:B------:R-:W-:Y:S01]  /*1fd0*/  UMOV UR20, UR36 ;  /* 0x0000002400147c82 */ /* 0x000fe20008000000 */
[----:B------:R-:W-:Y:S01]  /*1fe0*/  UMOV UR12, UR36 ;  /* 0x00000024000c7c82 */ /* 0x000fe20008000000 */
[----:B------:R-:W-:Y:S01]  /*1ff0*/  UMOV UR9, UR17 ;  /* 0x0000001100097c82 */ /* 0x000fe20008000000 */
[----:B------:R-:W-:Y:S01]  /*2000*/  UMOV UR10, UR18 ;  /* 0x00000012000a7c82 */ /* 0x000fe20008000000 */
[----:B------:R-:W-:Y:S02]  /*2010*/  UIADD3 UR25, UPT, UPT, UR25, 0x1, URZ ;  /* 0x0000000119197890 */ /* 0x000fe4000fffe0ff */
[----:B------:R4:W-:Y:S01]  /*2020*/  UTMALDG.3D.2CTA [UR16], [UR32], desc[UR28] ;  /* 0x00001c10200075b4 */ /* 0x0009e20008211000 */
[----:B------:R-:W-:Y:S01]  /*2030*/  UMOV UR27, UR23 ;  /* 0x00000017001b7c82 */ /* 0x000fe20008000000 */
[----:B------:R-:W-:Y:S01]  /*2040*/  UISETP.NE.AND UP0, UPT, UR25, UR26, UPT ;  /* 0x0000001a1900728c */ /* 0x000fe2000bf05270 */
[----:B------:R4:W-:Y:S08]  /*2050*/  UTMALDG.3D.2CTA [UR8], [UR30], desc[UR28] ;  /* 0x00001c081e0075b4 */ /* 0x0009f00008211000 */
[----:B----4-:R-:W-:Y:S05]  /*2060*/  BRA.U UP0, `(.L_x_39) ;  /* 0xfffffffd004c7547 */ /* 0x010fea000b83ffff */
.L_x_33:
[C---:B-1----:R-:W-:Y:S01]  /*2070*/  LEA R2, R14.reuse, UR6, 0x3 ;  /* 0x000000060e027c11 */ /* 0x042fe2000f8e18ff */
[----:B------:R-:W-:Y:S01]  /*2080*/  NOP ;  /* 0x0000000000007918 */ /* 0x000fe20000000000 */
[----:B--2---:R-:W-:Y:S02]  /*2090*/  SHF.L.U32 R3, R13, 0x1f, RZ ;  /* 0x0000001f0d037819 */ /* 0x004fe400000006ff */
[----:B------:R-:W-:Y:S02]  /*20a0*/  LEA R4, R14, UR6, 0x4 ;  /* 0x000000060e047c11 */ /* 0x000fe4000f8e20ff */
[----:B------:R-:W1:Y:S02]  /*20b0*/  SYNCS.PHASECHK.TRANS64.TRYWAIT P0, [R2+URZ+0x100], R3 ;  /* 0x00010003020075a7 */ /* 0x000e6400080011ff */
[----:B-1----:R-:W-:Y:S05]  /*20c0*/  @!P0 BRA `(.L_x_40) ;  /* 0x0000009800e88947 */ /* 0x002fea0003800000 */
.L_x_155:
[----:B------:R-:W2:Y:S01]  /*20d0*/  LDS.128 R4, [R4+0x170] ;  /* 0x0001700004047984 */ /* 0x000ea20000000c00 */
[----:B------:R-:W-:Y:S01]  /*20e0*/  ISETP.GE.AND P0, PT, R72, 0x1, PT ;  /* 0x000000014800780c */ /* 0x000fe20003f06270 */
[----:B-1----:R-:W-:Y:S01]  /*20f0*/  VIADD R2, R2, 0x110 ;  /* 0x0000011002027836 */ /* 0x002fe20000000000 */
[----:B------:R-:W-:Y:S01]  /*2100*/  @!PT LDS RZ, [RZ] ;  /* 0x00000000fffff984 */ /* 0x000fe20000000800 */
[----:B------:R-:W-:Y:S01]  /*2110*/  @!PT LDS RZ, [RZ] ;  /* 0x00000000fffff984 */ /* 0x000fe20000000800 */
[----:B------:R-:W-:Y:S01]  /*2120*/  @!PT LDS RZ, [RZ] ;  /* 0x00000000fffff984 */ /* 0x000fe20000000800 */
[----:B------:R-:W-:Y:S01]  /*2130*/  @!PT LDS RZ, [RZ] ;  /* 0x00000000fffff984 */ /* 0x000fe20000000800 */
[----:B------:R1:W-:Y:S06]  /*2140*/  MEMBAR.ALL.CTA ;  /* 0x0000000000007992 */ /* 0x0003ec0000008000 */
[----:B-1----:R-:W1:Y:S01]  /*2150*/  FENCE.VIEW.ASYNC.S ;  /* 0x00000000000073c6 */ /* 0x002e620000000000 */
[----:B------:R-:W-:-:S04]  /*2160*/  PRMT R2, RZ, 0x654, R2 ;  /* 0x00000654ff027816 */ /* 0x000fc80000000002 */
[----:B-1----:R1:W-:Y:S01]  /*2170*/  SYNCS.ARRIVE.TRANS64.RED.A1T0 RZ, [R2+URZ], RZ ;  /* 0x000000ff02ff79a7 */ /* 0x0023e200081004ff */
[----:B--2---:R-:W-:-:S13]  /*2180*/  LOP3.LUT P2, RZ, R6, 0x1, RZ, 0xc0, !PT ;  /* 0x0000000106ff7812 */ /* 0x004fda000784c0ff */
[----:B------:R-:W-:Y:S01]  /*2190*/  @P2 SHF.R.U32.HI R3, RZ, 0x10, R5 ;  /* 0x00000010ff032819 */ /* 0x000fe20000011605 */
[----:B------:R-:W-:Y:S01]  /*21a0*/  VOTEU.ANY UP0, P2 ;  /* 0x0000000000ff7886 */ /* 0x000fe20001000100 */
[----:B------:R-:W-:Y:S02]  /*21b0*/  @P2 MOV R11, R4 ;  /* 0x00000004000b2202 */ /* 0x000fe40000000f00 */
[----:B------:R-:W-:Y:S02]  /*21c0*/  @P2 R2UR.BROADCAST UR8, R3 ;  /* 0x00000000030822ca */ /* 0x000fe400008e0000 */
[----:B------:R-:W-:-:S11]  /*21d0*/  @P2 LOP3.LUT R8, R5, 0xffff, RZ, 0xc0, !PT ;  /* 0x0000ffff05082812 */ /* 0x000fd600078ec0ff */
[----:B------:R-:W-:Y:S01]  /*21e0*/  @UP0 UMOV UR36, UR8 ;  /* 0x0000000800240c82 */ /* 0x000fe20008000000 */
[----:B-1----:R-:W-:Y:S05]  /*21f0*/  @!P0 BRA `(.L_x_41) ;  /* 0x0000000000b88947 */ /* 0x002fea0003800000 */
[----:B------:R-:W3:Y:S01]  /*2200*/  LDC.64 R4, c[0x0][0xb18] ;  /* 0x0002c600ff047b82 */ /* 0x000ee20000000a00 */
[----:B------:R-:W-:-:S07]  /*2210*/  ISETP.NE.AND P3, PT, R72, 0x1, PT ;  /* 0x000000014800780c */ /* 0x000fce0003f65270 */
[----:B------:R-:W1:Y:S08]  /*2220*/  LDC.64 R6, c[0x0][0xb10] ;  /* 0x0002c400ff067b82 */ /* 0x000e700000000a00 */
[----:B------:R-:W2:Y:S08]  /*2230*/  LDC R17, c[0x0][0xb20] ;  /* 0x0002c800ff117b82 */ /* 0x000eb00000000800 */
[----:B------:R-:W4:Y:S01]  /*2240*/  LDC R18, c[0x0][0xb0c] ;  /* 0x0002c300ff127b82 */ /* 0x000f220000000800 */
[----:B---3--:R-:W-:Y:S01]  /*2250*/  IMAD.HI.U32 R22, R0, R5, RZ ;  /* 0x0000000500167227 */ /* 0x008fe200078e00ff */
[----:B------:R-:W-:-:S06]  /*2260*/  ISETP.NE.AND P0, PT, R4, 0x1, PT ;  /* 0x000000010400780c */ /* 0x000fcc0003f05270 */
[----:B------:R-:W3:Y:S01]  /*2270*/  LDC.64 R2, c[0x0][0xb28] ;  /* 0x0002ca00ff027b82 */ /* 0x000ee20000000a00 */
[----:B-1----:R-:W-:-:S04]  /*2280*/  IMAD.HI.U32 R20, R9, R6, RZ ;  /* 0x0000000609147227 */ /* 0x002fc800078e00ff */
[----:B------:R-:W-:Y:S01]  /*2290*/  IMAD.HI.U32 R24, R11, R6, RZ ;  /* 0x000000060b187227 */ /* 0x000fe200078e00ff */
[----:B------:R-:W-:Y:S02]  /*22a0*/  SHF.R.U32.HI R20, RZ, R7, R20 ;  /* 0x00000007ff147219 */ /* 0x000fe40000011614 */
[----:B--2---:R-:W-:Y:S01]  /*22b0*/  SHF.R.U32.HI R19, RZ, R17, R22 ;  /* 0x00000011ff137219 */ /* 0x004fe20000011616 */
[----:B------:R-:W-:Y:S01]  /*22c0*/  IMAD.HI.U32 R22, R8, R5, RZ ;  /* 0x0000000508167227 */ /* 0x000fe200078e00ff */
[----:B------:R-:W-:Y:S02]  /*22d0*/  SHF.R.U32.HI R24, RZ, R7, R24 ;  /* 0x00000007ff187219 */ /* 0x000fe40000011618 */
[----:B------:R-:W-:Y:S02]  /*22e0*/  SEL R19, R0, R19, !P0 ;  /* 0x0000001300137207 */ /* 0x000fe40004000000 */
[----:B------:R-:W-:Y:S02]  /*22f0*/  SHF.R.U32.HI R17, RZ, R17, R22 ;  /* 0x00000011ff117219 */ /* 0x000fe40000011616 */
[----:B----4-:R-:W-:-:S02]  /*2300*/  ISETP.NE.AND P1, PT, R18, 0x1, PT ;  /* 0x000000011200780c */ /* 0x010fc40003f25270 */
[----:B------:R-:W-:Y:S02]  /*2310*/  SEL R17, R8, R17, !P0 ;  /* 0x0000001108117207 */ /* 0x000fe40004000000 */
[----:B------:R-:W-:Y:S02]  /*2320*/  SEL R21, R9, R20, !P1 ;  /* 0x0000001409157207 */ /* 0x000fe40004800000 */
[----:B------:R-:W-:Y:S01]  /*2330*/  SEL R5, R11, R24, !P1 ;  /* 0x000000180b057207 */ /* 0x000fe20004800000 */
[----:B---3--:R-:W-:Y:S01]  /*2340*/  IMAD.HI.U32 R20, R19, R2, RZ ;  /* 0x0000000213147227 */ /* 0x008fe200078e00ff */
[----:B------:R-:W-:-:S03]  /*2350*/  IADD3 R7, PT, PT, -R17, RZ, RZ ;  /* 0x000000ff11077210 */ /* 0x000fc60007ffe1ff */
        /* <DEDUP_REMOVED lines=11> */
[----:B------:R-:W-:-:S04]  /*2410*/  @!P0 IMAD.HI.U32 R20, R5, R2, RZ ;  /* 0x0000000205148227 */ /* 0x000fc800078e00ff */
[----:B------:R-:W-:Y:S01]  /*2420*/  IMAD.MOV R2, RZ, RZ, -R6 ;  /* 0x000000ffff027224 */ /* 0x000fe200078e0a06 */
[----:B------:R-:W-:-:S03]  /*2430*/  @!P0 SHF.R.U32.HI R20, RZ, R3, R20 ;  /* 0x00000003ff148219 */ /* 0x000fc60000011614 */
[----:B------:R-:W-:Y:S01]  /*2440*/  IMAD R2, R72, R2, R17 ;  /* 0x0000000248027224 */ /* 0x000fe200078e0211 */
        /* <DEDUP_REMOVED lines=9> */
.L_x_41:
[----:B------:R-:W1:Y:S02]  /*24e0*/  LDCU UR8, c[0x0][0xb30] ;  /* 0x00016600ff0877ac */ /* 0x000e640008000800 */
[----:B-1----:R-:W-:-:S09]  /*24f0*/  UISETP.NE.AND UP0, UPT, UR8, 0x1, UPT ;  /* 0x000000010800788c */ /* 0x002fd2000bf05270 */
[----:B------:R-:W-:Y:S05]  /*2500*/  BRA.U UP0, `(.L_x_42) ;  /* 0x0000000100407547 */ /* 0x000fea000b800000 */
[----:B------:R-:W1:Y:S08]  /*2510*/  LDC.64 R4, c[0x0][0xb10] ;  /* 0x0002c400ff047b82 */ /* 0x000e700000000a00 */
[----:B------:R-:W2:Y:S08]  /*2520*/  LDC.64 R2, c[0x0][0xb18] ;  /* 0x0002c600ff027b82 */ /* 0x000eb00000000a00 */
[----:B------:R-:W4:Y:S08]  /*2530*/  LDC R6, c[0x0][0xb20] ;  /* 0x0002c800ff067b82 */ /* 0x000f300000000800 */
[----:B------:R-:W3:Y:S01]  /*2540*/  LDC R18, c[0x0][0xb0c] ;  /* 0x0002c300ff127b82 */ /* 0x000ee20000000800 */
[----:B-1----:R-:W-:-:S05]  /*2550*/  IMAD.HI.U32 R4, R11, R4, RZ ;  /* 0x000000040b047227 */ /* 0x002fca00078e00ff */
[----:B------:R-:W-:Y:S01]  /*2560*/  SHF.R.U32.HI R4, RZ, R5, R4 ;  /* 0x00000005ff047219 */ /* 0x000fe20000011604 */
[----:B--2---:R-:W-:Y:S01]  /*2570*/  IMAD.HI.U32 R3, R8, R3, RZ ;  /* 0x0000000308037227 */ /* 0x004fe200078e00ff */
[----:B------:R-:W-:-:S04]  /*2580*/  ISETP.NE.AND P0, PT, R2, 0x1, PT ;  /* 0x000000010200780c */ /* 0x000fc80003f05270 */
[----:B----4-:R-:W-:-:S04]  /*2590*/  SHF.R.U32.HI R3, RZ, R6, R3 ;  /* 0x00000006ff037219 */ /* 0x010fc80000011603 */
[----:B------:R-:W-:Y:S02]  /*25a0*/  SEL R3, R8, R3, !P0 ;  /* 0x0000000308037207 */ /* 0x000fe40004000000 */
[----:B---3--:R-:W-:-:S04]  /*25b0*/  ISETP.NE.AND P1, PT, R18, 0x1, PT ;  /* 0x000000011200780c */ /* 0x008fc80003f25270 */
[----:B------:R-:W-:-:S05]  /*25c0*/  SEL R4, R11, R4, !P1 ;  /* 0x000000040b047207 */ /* 0x000fca0004800000 */
[----:B------:R-:W-:Y:S02]  /*25d0*/  IMAD.IADD R5, R3, 0x1, -R4 ;  /* 0x0000000103057824 */ /* 0x000fe400078e0a04 */
[----:B------:R-:W-:Y:S02]  /*25e0*/  IMAD.IADD R3, R4, 0x1, -R3 ;  /* 0x0000000104037824 */ /* 0x000fe400078e0a03 */
[----:B------:R-:W-:Y:S02]  /*25f0*/  IMAD R11, R5, R18, R11 ;  /* 0x00000012050b7224 */ /* 0x000fe400078e020b */
[----:B------:R-:W-:-:S07]  /*2600*/  IMAD R8, R3, R2, R8 ;  /* 0x0000000203087224 */ /* 0x000fce00078e0208 */
.L_x_42:
[----:B------:R-:W-:Y:S01]  /*2610*/  VIADD R14, R14, 0x1 ;  /* 0x000000010e0e7836 */ /* 0x000fe20000000000 */
[----:B------:R-:W-:Y:S01]  /*2620*/  PLOP3.LUT P1, PT, PT, PT, PT, 0x80, 0x8 ;  /* 0x000000000008781c */ /* 0x000fe20003f2f070 */
[----:B------:R-:W-:Y:S02]  /*2630*/  IMAD.IADD R21, R11, 0x1, R170 ;  /* 0x000000010b157824 */ /* 0x000fe400078e02aa */
[----:B------:R-:W-:Y:S01]  /*2640*/  IMAD.IADD R20, R8, 0x1, R147 ;  /* 0x0000000108147824 */ /* 0x000fe200078e0293 */
[----:B------:R-:W-:-:S04]  /*2650*/  ISETP.NE.AND P0, PT, R14, 0x2, PT ;  /* 0x000000020e00780c */ /* 0x000fc80003f05270 */
[----:B------:R-:W-:Y:S02]  /*2660*/  SEL R2, RZ, 0x1, P0 ;  /* 0x00000001ff027807 */ /* 0x000fe40000000000 */
[----:B------:R-:W-:Y:S02]  /*2670*/  SEL R14, R14, RZ, P0 ;  /* 0x000000ff0e0e7207 */ /* 0x000fe40000000000 */
[----:B------:R-:W-:Y:S01]  /*2680*/  LOP3.LUT R13, R13, R2, RZ, 0x3c, !PT ;  /* 0x000000020d0d7212 */ /* 0x000fe200078e3cff */
[----:B------:R-:W-:Y:S06]  /*2690*/  @P2 BRA `(.L_x_43) ;  /* 0xfffffff000642947 */ /* 0x000fec000383ffff */
[----:B------:R-:W-:Y:S01]  /*26a0*/  UIADD3 UR6, UPT, UPT, UR6, 0x58, URZ ;  /* 0x0000005806067890 */ /* 0x000fe2000fffe0ff */
[----:B------:R-:W-:-:S03]  /*26b0*/  SHF.L.U32 R3, R15, 0x1f, RZ ;  /* 0x0000001f0f037819 */ /* 0x000fc600000006ff */
[----:B------:R-:W-:-:S09]  /*26c0*/  ULEA UR4, UR23, UR6, 0x3 ;  /* 0x0000000617047291 */ /* 0x000fd2000f8e18ff */
[----:B------:R-:W1:Y:S02]  /*26d0*/  SYNCS.PHASECHK.TRANS64.TRYWAIT P0, [UR4], R3 ;  /* 0x00000003ff0075a7 */ /* 0x000e640008001104 */
[----:B-1----:R-:W-:Y:S05]  /*26e0*/  @!P0 BRA `(.L_x_44) ;  /* 0x0000009400748947 */ /* 0x002fea0003800000 */
.L_x_157:
[----:B------:R-:W-:-:S04]  /*26f0*/  UIADD3 UR5, UPT, UPT, UR23, 0x1, URZ ;  /* 0x0000000117057890 */ /* 0x000fc8000fffe0ff */
[----:B------:R-:W-:-:S04]  /*2700*/  UISETP.NE.AND UP0, UPT, UR5, 0xb, UPT ;  /* 0x0000000b0500788c */ /* 0x000fc8000bf05270 */
[----:B------:R-:W-:Y:S02]  /*2710*/  USEL UR7, URZ, 0x1, UP0 ;  /* 0x00000001ff077887 */ /* 0x000fe40008000000 */
[----:B------:R-:W-:-:S04]  /*2720*/  USEL UR5, UR5, URZ, UP0 ;  /* 0x000000ff05057287 */ /* 0x000fc80008000000 */
[----:B------:R-:W-:Y:S01]  /*2730*/  ULEA UR4, UR5, UR6, 0x3 ;  /* 0x0000000605047291 */ /* 0x000fe2000f8e18ff */
[----:B------:R-:W-:-:S04]  /*2740*/  LOP3.LUT R2, R15, UR7, RZ, 0x3c, !PT ;  /* 0x000000070f027c12 */ /* 0x000fc8000f8e3cff */
[----:B-1----:R-:W-:-:S04]  /*2750*/  SHF.L.U32 R3, R2, 0x1f, RZ ;  /* 0x0000001f02037819 */ /* 0x002fc800000006ff */
[----:B------:R-:W1:Y:S02]  /*2760*/  SYNCS.PHASECHK.TRANS64.TRYWAIT P0, [UR4], R3 ;  /* 0x00000003ff0075a7 */ /* 0x000e640008001104 */
[----:B-1----:R-:W-:Y:S05]  /*2770*/  @!P0 BRA `(.L_x_45) ;  /* 0x0000009400688947 */ /* 0x002fea0003800000 */
.L_x_159:
        /* <DEDUP_REMOVED lines=9> */
.L_x_161:
        /* <DEDUP_REMOVED lines=9> */
.L_x_163:
        /* <DEDUP_REMOVED lines=9> */
.L_x_165:
        /* <DEDUP_REMOVED lines=9> */
.L_x_167:
        /* <DEDUP_REMOVED lines=9> */
.L_x_169:
        /* <DEDUP_REMOVED lines=9> */
.L_x_171:
        /* <DEDUP_REMOVED lines=9> */
.L_x_173:
        /* <DEDUP_REMOVED lines=9> */
.L_x_175:
[----:B------:R-:W-:-:S04]  /*2c00*/  UIADD3 UR5, UPT, UPT, UR5, 0x1, URZ ;  /* 0x0000000105057890 */ /* 0x000fc8000fffe0ff */
[----:B------:R-:W-:-:S04]  /*2c10*/  UISETP.NE.AND UP0, UPT, UR5, 0xb, UPT ;  /* 0x0000000b0500788c */ /* 0x000fc8000bf05270 */
[----:B------:R-:W-:Y:S02]  /*2c20*/  USEL UR4, URZ, 0x1, UP0 ;  /* 0x00000001ff047887 */ /* 0x000fe40008000000 */
[----:B------:R-:W-:-:S04]  /*2c30*/  USEL UR5, UR5, URZ, UP0 ;  /* 0x000000ff05057287 */ /* 0x000fc80008000000 */
[----:B------:R-:W-:Y:S01]  /*2c40*/  ULEA UR5, UR5, UR6, 0x3 ;  /* 0x0000000605057291 */ /* 0x000fe2000f8e18ff */
[----:B-1----:R-:W-:-:S04]  /*2c50*/  LOP3.LUT R3, R2, UR4, RZ, 0x3c, !PT ;  /* 0x0000000402037c12 */ /* 0x002fc8000f8e3cff */
[----:B------:R-:W-:Y:S01]  /*2c60*/  SHF.L.U32 R3, R3, 0x1f, RZ ;  /* 0x0000001f03037819 */ /* 0x000fe200000006ff */
[----:B---3--:R-:W-:-:S07]  /*2c70*/  IMAD.U32 R0, RZ, RZ, UR5 ;  /* 0x00000005ff007e24 */ /* 0x008fce000f8e00ff */
.L_x_54:
[----:B-1----:R1:W2:Y:S02]  /*2c80*/  SYNCS.PHASECHK.TRANS64.TRYWAIT P0, [R0+URZ], R3 ;  /* 0x00000003000075a7 */ /* 0x0022a400080011ff */
[----:B--2---:R-:W-:Y:S05]  /*2c90*/  @!P0 NANOSLEEP.SYNCS 0x989680 ;  /* 0x009896800000895d */ /* 0x004fea0003900000 */
[----:B------:R-:W2:Y:S02]  /*2ca0*/  @!P0 SYNCS.PHASECHK.TRANS64 P0, [R0+URZ], R3 ;  /* 0x00000003000085a7 */ /* 0x000ea400080010ff */
[----:B--2---:R-:W-:Y:S05]  /*2cb0*/  @P0 EXIT ;  /* 0x000000000000094d */ /* 0x004fea0003800000 */
[----:B------:R-:W-:Y:S05]  /*2cc0*/  BRA `(.L_x_54) ;  /* 0xfffffffc00ec7947 */ /* 0x000fea000383ffff */
.L_x_23:
[----:B------:R-:W-:-:S04]  /*2cd0*/  UISETP.NE.AND UP1, UPT, UR37, URZ, UPT ;  /* 0x000000ff2500728c */ /* 0x000fc8000bf25270 */
[----:B------:R-:W-:-:S09]  /*2ce0*/  UISETP.NE.OR UP1, UPT, UR10, 0x1, UP1 ;  /* 0x000000010a00788c */ /* 0x000fd20008f25670 */
[----:B------:R-:W-:Y:S05]  /*2cf0*/  BRA.U UP1, `(.L_x_55) ;  /* 0x00000005014c7547 */ /* 0x000fea000b800000 */
[----:B------:R-:W-:Y:S01]  /*2d00*/  HFMA2 R11, -RZ, RZ, 0, 0 ;  /* 0x00000000ff0b7431 */ /* 0x000fe200000001ff */
[----:B------:R-:W-:Y:S01]  /*2d10*/  ISETP.GE.U32.AND P2, PT, R10, 0x2, PT ;  /* 0x000000020a00780c */ /* 0x000fe20003f46070 */
[----:B------:R-:W-:Y:S01]  /*2d20*/  IMAD.MOV.U32 R12, RZ, RZ, 0x1 ;  /* 0x00000001ff0c7424 */ /* 0x000fe200078e00ff */
[----:B------:R-:W-:Y:S01]  /*2d30*/  CS2R R8, SRZ ;  /* 0x0000000000087805 */ /* 0x000fe2000001ff00 */
[----:B------:R-:W-:Y:S01]  /*2d40*/  IMAD.MOV.U32 R3, RZ, RZ, RZ ;  /* 0x000000ffff037224 */ /* 0x000fe200078e00ff */
[----:B------:R-:W-:Y:S01]  /*2d50*/  UMOV UR4, 0x400 ;  /* 0x0000040000047882 */ /* 0x000fe20000000000 */
[----:B------:R-:W-:Y:S01]  /*2d60*/  UMOV UR6, URZ ;  /* 0x000000ff00067c82 */ /* 0x000fe20008000000 */
[----:B------:R-:W-:-:S12]  /*2d70*/  ULEA UR37, UR37, UR4, 0x18 ;  /* 0x0000000425257291 */ /* 0x000fd8000f8ec0ff */
.L_x_59:
[----:B------:R-:W-:Y:S02]  /*2d80*/  LEA R0, R3, UR37, 0x3 ;  /* 0x0000002503007c11 */ /* 0x000fe4000f8e18ff */
[----:B------:R-:W-:-:S03]  /*2d90*/  SHF.L.U32 R5, R8, 0x1f, RZ ;  /* 0x0000001f08057819 */ /* 0x000fc600000006ff */
[----:B------:R-:W-:Y:S01]  /*2da0*/  VIADD R4, R0, 0x150 ;  /* 0x0000015000047836 */ /* 0x000fe20000000000 */
[----:B------:R-:W1:Y:S02]  /*2db0*/  SYNCS.PHASECHK.TRANS64.TRYWAIT P0, [R0+URZ+0x140], R5 ;  /* 0x00014005000075a7 */ /* 0x000e6400080011ff */
[----:B-1----:R-:W-:Y:S05]  /*2dc0*/  @!P0 BRA `(.L_x_56) ;  /* 0x0000009000ac8947 */ /* 0x002fea0003800000 */
.L_x_176:
[----:B------:R-:W-:Y:S01]  /*2dd0*/  ULEA UR5, UR6, UR37, 0x3 ;  /* 0x0000002506057291 */ /* 0x000fe2000f8e18ff */
[----:B------:R-:W-:Y:S01]  /*2de0*/  PRMT R4, RZ, 0x654, R4 ;  /* 0x00000654ff047816 */ /* 0x000fe20000000004 */
[----:B-1----:R-:W-:Y:S01]  /*2df0*/  @!P2 IMAD.MOV.U32 R5, RZ, RZ, 0x10 ;  /* 0x00000010ff05a424 */ /* 0x002fe200078e00ff */
[----:B------:R-:W-:Y:S01]  /*2e00*/  SHF.L.U32 R7, R12, 0x1f, RZ ;  /* 0x0000001f0c077819 */ /* 0x000fe200000006ff */
[----:B------:R-:W-:Y:S01]  /*2e10*/  UIADD3 UR4, UPT, UPT, UR5, 0x100, URZ ;  /* 0x0000010005047890 */ /* 0x000fe2000fffe0ff */
[----:B------:R1:W-:Y:S05]  /*2e20*/  SYNCS.ARRIVE.TRANS64.RED.A1T0 RZ, [R4+URZ], RZ ;  /* 0x000000ff04ff79a7 */ /* 0x0003ea00081004ff */
[----:B------:R-:W-:Y:S01]  /*2e30*/  IMAD.U32 R13, RZ, RZ, UR4 ;  /* 0x00000004ff0d7e24 */ /* 0x000fe2000f8e00ff */
[----:B------:R-:W2:Y:S04]  /*2e40*/  SYNCS.PHASECHK.TRANS64.TRYWAIT P0, [UR5+0x110], R7 ;  /* 0x00011007ff0075a7 */ /* 0x000ea80008001105 */
[----:B------:R-:W-:Y:S01]  /*2e50*/  PRMT R13, R10, 0x654, R13 ;  /* 0x000006540a0d7816 */ /* 0x000fe2000000000d */
[----:B-12---:R-:W-:Y:S06]  /*2e60*/  @!P0 BRA `(.L_x_57) ;  /* 0x0000009000988947 */ /* 0x006fec0003800000 */
.L_x_178:
[----:B------:R-:W-:Y:S01]  /*2e70*/  ULEA UR4, UR6, UR37, 0x4 ;  /* 0x0000002506047291 */ /* 0x000fe2000f8e20ff */
[----:B------:R-:W-:Y:S01]  /*2e80*/  SEL R2, R13, R2, !P2 ;  /* 0x000000020d027207 */ /* 0x000fe20005000000 */
[----:B------:R-:W-:Y:S01]  /*2e90*/  UIADD3 UR5, UPT, UPT, UR5, 0x100, URZ ;  /* 0x0000010005057890 */ /* 0x000fe2000fffe0ff */
[----:B-1----:R-:W-:Y:S01]  /*2ea0*/  LEA R0, R11, UR37, 0x3 ;  /* 0x000000250b007c11 */ /* 0x002fe2000f8e18ff */
[----:B------:R-:W-:Y:S01]  /*2eb0*/  UIADD3 UR4, UPT, UPT, UR4, 0x170, URZ ;  /* 0x0000017004047890 */ /* 0x000fe2000fffe0ff */
[----:B------:R1:W-:Y:S01]  /*2ec0*/  @!P2 SYNCS.ARRIVE.TRANS64.RED RZ, [R2+URZ], R5 ;  /* 0x0000000502ffa9a7 */ /* 0x0003e200080004ff */
[----:B------:R-:W-:Y:S01]  /*2ed0*/  UIADD3 UR6, UPT, UPT, UR6, 0x1, URZ ;  /* 0x0000000106067890 */ /* 0x000fe2000fffe0ff */
[----:B------:R-:W-:-:S03]  /*2ee0*/  VIADD R3, R3, 0x1 ;  /* 0x0000000103037836 */ /* 0x000fc60000000000 */
[----:B------:R-:W-:Y:S02]  /*2ef0*/  UISETP.NE.AND UP0, UPT, UR6, 0x2, UPT ;  /* 0x000000020600788c */ /* 0x000fe4000bf05270 */
[----:B------:R-:W-:Y:S01]  /*2f00*/  ISETP.NE.AND P0, PT, R3, 0x2, PT ;  /* 0x000000020300780c */ /* 0x000fe20003f05270 */
[----:B------:R-:W-:Y:S06]  /*2f10*/  UGETNEXTWORKID.BROADCAST [UR4], [UR5] ;  /* 0x00000000040073ca */ /* 0x000fec0008000100 */
[----:B------:R-:W-:Y:S02]  /*2f20*/  USEL UR4, URZ, 0x1, UP0 ;  /* 0x00000001ff047887 */ /* 0x000fe40008000000 */
[----:B------:R-:W-:-:S04]  /*2f30*/  USEL UR6, UR6, URZ, UP0 ;  /* 0x000000ff06067287 */ /* 0x000fc80008000000 */
[----:B------:R-:W-:Y:S02]  /*2f40*/  LOP3.LUT R12, R12, UR4, RZ, 0x3c, !PT ;  /* 0x000000040c0c7c12 */ /* 0x000fe4000f8e3cff */
[----:B-1----:R-:W-:-:S04]  /*2f50*/  SHF.L.U32 R5, R9, 0x1f, RZ ;  /* 0x0000001f09057819 */ /* 0x002fc800000006ff */
[----:B------:R-:W1:Y:S02]  /*2f60*/  SYNCS.PHASECHK.TRANS64.TRYWAIT P1, [R0+URZ+0x100], R5 ;  /* 0x00010005000075a7 */ /* 0x000e6400080211ff */
[----:B-1----:R-:W-:Y:S05]  /*2f70*/  @!P1 BRA `(.L_x_58) ;  /* 0x00000090006c9947 */ /* 0x002fea0003800000 */
.L_x_179:
[----:B------:R-:W-:Y:S01]  /*2f80*/  LEA R4, R11, UR37, 0x4 ;  /* 0x000000250b047c11 */ /* 0x000fe2000f8e20ff */
[----:B-1----:R-:W-:Y:S01]  /*2f90*/  VIADD R0, R0, 0x110 ;  /* 0x0000011000007836 */ /* 0x002fe20000000000 */
[----:B------:R-:W-:Y:S01]  /*2fa0*/  SEL R3, R3, RZ, P0 ;  /* 0x000000ff03037207 */ /* 0x000fe20000000000 */
[----:B------:R-:W-:-:S03]  /*2fb0*/  VIADD R11, R11, 0x1 ;  /* 0x000000010b0b7836 */ /* 0x000fc60000000000 */
[----:B------:R-:W1:Y:S01]  /*2fc0*/  LDS.128 R4, [R4+0x170] ;  /* 0x0001700004047984 */ /* 0x000e620000000c00 */
[----:B------:R-:W-:Y:S02]  /*2fd0*/  PRMT R0, RZ, 0x654, R0 ;  /* 0x00000654ff007816 */ /* 0x000fe40000000000 */
[C---:B------:R-:W-:Y:S01]  /*2fe0*/  ISETP.NE.AND P1, PT, R11.reuse, 0x2, PT ;  /* 0x000000020b00780c */ /* 0x040fe20003f25270 */
[----:B------:R-:W-:Y:S01]  /*2ff0*/  @!PT LDS RZ, [RZ] ;  /* 0x00000000fffff984 */ /* 0x000fe20000000800 */
[----:B------:R-:W-:Y:S01]  /*3000*/  @!PT LDS RZ, [RZ] ;  /* 0x00000000fffff984 */ /* 0x000fe20000000800 */
[----:B------:R-:W-:Y:S01]  /*3010*/  @!PT LDS RZ, [RZ] ;  /* 0x00000000fffff984 */ /* 0x000fe20000000800 */
[----:B------:R-:W-:Y:S01]  /*3020*/  @!PT LDS RZ, [RZ] ;  /* 0x00000000fffff984 */ /* 0x000fe20000000800 */
[----:B------:R2:W-:Y:S06]  /*3030*/  MEMBAR.ALL.CTA ;  /* 0x0000000000007992 */ /* 0x0005ec0000008000 */
[----:B--2---:R-:W2:Y:S01]  /*3040*/  FENCE.VIEW.ASYNC.S ;  /* 0x00000000000073c6 */ /* 0x004ea20000000000 */
[----:B------:R-:W-:Y:S01]  /*3050*/  SEL R11, R11, RZ, P1 ;  /* 0x000000ff0b0b7207 */ /* 0x000fe20000800000 */
[----:B--2---:R2:W-:Y:S01]  /*3060*/  SYNCS.ARRIVE.TRANS64.RED.A1T0 RZ, [R0+URZ], RZ ;  /* 0x000000ff00ff79a7 */ /* 0x0045e200081004ff */
[----:B-1----:R-:W-:-:S02]  /*3070*/  LOP3.LUT P3, RZ, R6, 0x1, RZ, 0xc0, !PT ;  /* 0x0000000106ff7812 */ /* 0x002fc4000786c0ff */
[----:B------:R-:W-:-:S04]  /*3080*/  SEL R5, RZ, 0x1, P0 ;  /* 0x00000001ff057807 */ /* 0x000fc80000000000 */
[----:B------:R-:W-:Y:S02]  /*3090*/  LOP3.LUT R8, R8, R5, RZ, 0x3c, !PT ;  /* 0x0000000508087212 */ /* 0x000fe400078e3cff */
[----:B--2---:R-:W-:-:S04]  /*30a0*/  SEL R0, RZ, 0x1, P1 ;  /* 0x00000001ff007807 */ /* 0x004fc80000800000 */
[----:B------:R-:W-:Y:S01]  /*30b0*/  LOP3.LUT R9, R9, R0, RZ, 0x3c, !PT ;  /* 0x0000000009097212 */ /* 0x000fe200078e3cff */
[----:B------:R-:W-:Y:S06]  /*30c0*/  @P3 BRA `(.L_x_59) ;  /* 0xfffffffc002c3947 */ /* 0x000fec000383ffff */
[----:B------:R-:W-:Y:S01]  /*30d0*/  ULEA UR5, UR6, UR37, 0x3 ;  /* 0x0000002506057291 */ /* 0x000fe2000f8e18ff */
[----:B------:R-:W-:-:S08]  /*30e0*/  SHF.L.U32 R3, R12, 0x1f, RZ ;  /* 0x0000001f0c037819 */ /* 0x000fd000000006ff */
[----:B------:R-:W1:Y:S02]  /*30f0*/  SYNCS.PHASECHK.TRANS64 P0, [UR5+0x110], R3 ;  /* 0x00011003ff0075a7 */ /* 0x000e640008001005 */
[----:B-1----:R-:W-:Y:S05]  /*3100*/  @P0 BRA `(.L_x_60) ;  /* 0x0000000000080947 */ /* 0x002fea0003800000 */
[----:B------:R-:W1:Y:S02]  /*3110*/  SYNCS.PHASECHK.TRANS64.TRYWAIT P0, [UR5+0x110], R3 ;  /* 0x00011003ff0075a7 */ /* 0x000e640008001105 */
[----:B-1----:R-:W-:Y:S05]  /*3120*/  @!P0 BRA `(.L_x_61) ;  /* 0x0000009000148947 */ /* 0x002fea0003800000 */
.L_x_60:
[----:B------:R-:W-:-:S04]  /*3130*/  UIADD3 UR4, UPT, UPT, UR6, 0x1, URZ ;  /* 0x0000000106047890 */ /* 0x000fc8000fffe0ff */
[----:B------:R-:W-:-:S04]  /*3140*/  UISETP.NE.AND UP0, UPT, UR4, 0x2, UPT ;  /* 0x000000020400788c */ /* 0x000fc8000bf05270 */
[----:B------:R-:W-:Y:S02]  /*3150*/  USEL UR7, URZ, 0x1, UP0 ;  /* 0x00000001ff077887 */ /* 0x000fe40008000000 */
[----:B------:R-:W-:-:S04]  /*3160*/  USEL UR4, UR4, URZ, UP0 ;  /* 0x000000ff04047287 */ /* 0x000fc80008000000 */
[----:B------:R-:W-:Y:S01]  /*3170*/  ULEA UR4, UR4, UR37, 0x3 ;  /* 0x0000002504047291 */ /* 0x000fe2000f8e18ff */
[----:B-1----:R-:W-:-:S04]  /*3180*/  LOP3.LUT R3, R12, UR7, RZ, 0x3c, !PT ;  /* 0x000000070c037c12 */ /* 0x002fc8000f8e3cff */
[----:B------:R-:W-:-:S04]  /*3190*/  SHF.L.U32 R0, R3, 0x1f, RZ ;  /* 0x0000001f03007819 */ /* 0x000fc800000006ff */
[----:B------:R-:W1:Y:S02]  /*31a0*/  SYNCS.PHASECHK.TRANS64 P0, [UR4+0x110], R0 ;  /* 0x00011000ff0075a7 */ /* 0x000e640008001004 */
[----:B-1----:R-:W-:Y:S05]  /*31b0*/  @P0 EXIT ;  /* 0x000000000000094d */ /* 0x002fea0003800000 */
[----:B------:R-:W-:Y:S02]  /*31c0*/  SHF.L.U32 R3, R3, 0x1f, RZ ;  /* 0x0000001f03037819 */ /* 0x000fe400000006ff */
[----:B------:R-:W-:-:S07]  /*31d0*/  MOV R0, UR4 ;  /* 0x0000000400007c02 */ /* 0x000fce0008000f00 */
.L_x_62:
[----:B-1----:R1:W2:Y:S02]  /*31e0*/  SYNCS.PHASECHK.TRANS64.TRYWAIT P0, [R0+URZ+0x110], R3 ;  /* 0x00011003000075a7 */ /* 0x0022a400080011ff */
[----:B--2---:R-:W-:Y:S05]  /*31f0*/  @!P0 NANOSLEEP.SYNCS 0x989680 ;  /* 0x009896800000895d */ /* 0x004fea0003900000 */
[----:B------:R-:W2:Y:S02]  /*3200*/  @!P0 SYNCS.PHASECHK.TRANS64 P0, [R0+URZ+0x110], R3 ;  /* 0x00011003000085a7 */ /* 0x000ea400080010ff */
[----:B--2---:R-:W-:Y:S05]  /*3210*/  @P0 EXIT ;  /* 0x000000000000094d */ /* 0x004fea0003800000 */
[----:B------:R-:W-:Y:S05]  /*3220*/  BRA `(.L_x_62) ;  /* 0xfffffffc00ec7947 */ /* 0x000fea000383ffff */
.L_x_55:
[----:B------:R-:W-:Y:S05]  /*3230*/  BRA.U UP4, `(.L_x_63) ;  /* 0x0000001104587547 */ /* 0x000fea000b800000 */
[----:B------:R-:W-:Y:S01]  /*3240*/  UMOV UR6, 0x40 ;  /* 0x0000004000067882 */ /* 0x000fe20000000000 */
[----:B------:R-:W-:Y:S01]  /*3250*/  NOP ;  /* 0x0000000000007918 */ /* 0x000fe20000000000 */
[----:B------:R-:W-:Y:S01]  /*3260*/  ULEA UR6, UR37, UR6, 0x18 ;  /* 0x0000000625067291 */ /* 0x000fe2000f8ec0ff */
[----:B------:R-:W-:Y:S02]  /*3270*/  UMOV UR7, 0x400 ;  /* 0x0000040000077882 */ /* 0x000fe40000000000 */
[----:B------:R-:W-:-:S06]  /*3280*/  ULEA UR37, UR37, UR7, 0x18 ;  /* 0x0000000725257291 */ /* 0x000fcc000f8ec0ff */
[----:B------:R-:W1:Y:S02]  /*3290*/  LDS.U8 R2, [UR6+0x1c] ;  /* 0x00001c06ff027984 */ /* 0x000e640008000000 */
[----:B-1----:R-:W-:-:S13]  /*32a0*/  ISETP.NE.AND P0, PT, R2, RZ, PT ;  /* 0x000000ff0200720c */ /* 0x002fda0003f05270 */
[----:B------:R-:W-:Y:S05]  /*32b0*/  @P0 BRA `(.L_x_64) ;  /* 0x0000000400080947 */ /* 0x000fea0003800000 */
[----:B------:R-:W-:Y:S02]  /*32c0*/  UISETP.NE.U32.AND UP0, UPT, UR5, 0x1, UPT ;  /* 0x000000010500788c */ /* 0x000fe4000bf05070 */
[----:B------:R-:W-:-:S07]  /*32d0*/  UIADD3 UR8, UPT, UPT, UR6, 0x8, URZ ;  /* 0x0000000806087890 */ /* 0x000fce000fffe0ff */
[----:B------:R-:W-:Y:S05]  /*32e0*/  BRA.U !UP0, `(.L_x_65) ;  /* 0x00000001089c7547 */ /* 0x000fea000b800000 */
[----:B------:R-:W-:Y:S01]  /*32f0*/  ELECT P0, URZ, PT ;  /* 0x0000000000ff782f */ /* 0x000fe20003800000 */
[----:B------:R-:W-:-:S12]  /*3300*/  BSSY B0, `(.L_x_65) ;  /* 0x0000025000007945 */ /* 0x000fd80003800000 */
[----:B------:R-:W-:Y:S05]  /*3310*/  @!P0 BRA `(.L_x_66) ;  /* 0x00000000008c8947 */ /* 0x000fea0003800000 */
[----:B------:R-:W-:-:S05]  /*3320*/  UMOV UR7, 0x10 ;  /* 0x0000001000077882 */ /* 0x000fca0000000000 */
[----:B------:R-:W-:Y:S04]  /*3330*/  DEPBAR.LE SB1, 0x36 ;  /* 0x00009d800000791a */ /* 0x000fe80000000000 */
[----:B------:R-:W1:Y:S02]  /*3340*/  UTCATOMSWS.2CTA.FIND_AND_SET.ALIGN UP1, UR7, UR7 ;  /* 0x00000007000775e3 */ /* 0x000e640008220800 */
[----:B-1----:R-:W-:Y:S01]  /*3350*/  MOV R11, UR7 ;  /* 0x00000007000b7c02 */ /* 0x002fe20008000f00 */
[----:B------:R-:W-:Y:S06]  /*3360*/  BRA.U UP1, `(.L_x_67) ;  /* 0x0000000101187547 */ /* 0x000fec000b800000 */
.L_x_68:
[----:B------:R-:W-:Y:S05]  /*3370*/  NANOSLEEP 0x64 ;  /* 0x000000640000795d */ /* 0x000fea0003800000 */
[----:B------:R-:W-:-:S05]  /*3380*/  UMOV UR7, 0x10 ;  /* 0x0000001000077882 */ /* 0x000fca0000000000 */
[----:B------:R-:W-:Y:S04]  /*3390*/  DEPBAR.LE SB1, 0x36 ;  /* 0x00009d800000791a */ /* 0x000fe80000000000 */
[----:B------:R-:W1:Y:S02]  /*33a0*/  UTCATOMSWS.2CTA.FIND_AND_SET.ALIGN UP1, UR7, UR7 ;  /* 0x00000007000775e3 */ /* 0x000e640008220800 */
[----:B-1----:R-:W-:Y:S01]  /*33b0*/  MOV R11, UR7 ;  /* 0x00000007000b7c02 */ /* 0x002fe20008000f00 */
[----:B------:R-:W-:Y:S05]  /*33c0*/  BRA.U !UP1, `(.L_x_68) ;  /* 0xfffffffd09e87547 */ /* 0x000fea000b83ffff */
.L_x_67:
[----:B------:R-:W1:Y:S01]  /*33d0*/  LDS R5, [UR6+0x10] ;  /* 0x00001006ff057984 */ /* 0x000e620008000800 */
[----:B------:R-:W-:Y:S01]  /*33e0*/  IMAD.U32 R3, RZ, RZ, UR37 ;  /* 0x00000025ff037e24 */ /* 0x000fe2000f8e00ff */
[----:B------:R-:W-:-:S03]  /*33f0*/  MOV R2, UR4 ;  /* 0x0000000400027c02 */ /* 0x000fc60008000f00 */
[----:B------:R-:W-:Y:S01]  /*3400*/  VIADD R3, R3, 0x190 ;  /* 0x0000019003037836 */ /* 0x000fe20000000000 */
[----:B-1----:R-:W-:-:S04]  /*3410*/  SHF.L.U32 R5, R5, 0x1f, RZ ;  /* 0x0000001f05057819 */ /* 0x002fc800000006ff */
[----:B------:R-:W1:Y:S02]  /*3420*/  SYNCS.PHASECHK.TRANS64.TRYWAIT P0, [UR6+0x8], R5 ;  /* 0x00000805ff0075a7 */ /* 0x000e640008001106 */
[----:B-1----:R-:W-:Y:S05]  /*3430*/  @P0 BRA `(.L_x_69) ;  /* 0x0000000000080947 */ /* 0x002fea0003800000 */
[----:B------:R-:W1:Y:S02]  /*3440*/  SYNCS.PHASECHK.TRANS64.TRYWAIT P0, [UR6+0x8], R5 ;  /* 0x00000805ff0075a7 */ /* 0x000e640008001106 */
[----:B-1----:R-:W-:Y:S05]  /*3450*/  @!P0 BRA `(.L_x_70) ;  /* 0x0000008c00608947 */ /* 0x002fea0003800000 */
.L_x_69:
[----:B-1----:R-:W-:Y:S01]  /*3460*/  HFMA2 R4, -RZ, RZ, 0, 5.9604644775390625e-08 ;  /* 0x00000001ff047431 */ /* 0x002fe200000001ff */
[----:B------:R-:W-:Y:S01]  /*3470*/  UPRMT UR7, UR4, 0x654, UR8 ;  /* 0x0000065404077896 */ /* 0x000fe20008000008 */
[----:B------:R-:W-:Y:S01]  /*3480*/  IMAD.MOV.U32 R6, RZ, RZ, 0xffff ;  /* 0x0000ffffff067424 */ /* 0x000fe200078e00ff */
[----:B------:R-:W-:Y:S01]  /*3490*/  PRMT R2, R2, 0x654, R3 ;  /* 0x0000065402027816 */ /* 0x000fe20000000003 */
[----:B------:R-:W-:Y:S02]  /*34a0*/  IMAD.MOV.U32 R5, RZ, RZ, 0x4 ;  /* 0x00000004ff057424 */ /* 0x000fe400078e00ff */
[----:B------:R-:W-:Y:S01]  /*34b0*/  IMAD.SHL.U32 R9, R11, 0x20, RZ ;  /* 0x000000200b097824 */ /* 0x000fe200078e00ff */
[----:B------:R-:W-:Y:S02]  /*34c0*/  MOV R3, UR7 ;  /* 0x0000000700037c02 */ /* 0x000fe40008000f00 */
[-C--:B------:R-:W-:Y:S01]  /*34d0*/  SHF.L.U32 R7, R6, R11.reuse, RZ ;  /* 0x0000000b06077219 */ /* 0x080fe200000006ff */
[----:B------:R1:W-:Y:S01]  /*34e0*/  SYNCS.ARRIVE.TRANS64.RED RZ, [UR7], R5 ;  /* 0x00000005ffff79a7 */ /* 0x0003e20008000407 */
[----:B------:R-:W-:Y:S01]  /*34f0*/  SHF.L.U32 R6, R4, R11, RZ ;  /* 0x0000000b04067219 */ /* 0x000fe200000006ff */
[----:B------:R1:W-:Y:S04]  /*3500*/  STS [UR37+0x190], R9 ;  /* 0x00019009ff007988 */ /* 0x0003e80008000825 */
[----:B------:R1:W-:Y:S04]  /*3510*/  STAS [R2.64], R11 ;  /* 0x0000000b02007dbd */ /* 0x0003e8000c0008ff */
[----:B------:R1:W-:Y:S04]  /*3520*/  ATOMS.OR RZ, [UR6+0x14], R7 ;  /* 0x00001407ffff798c */ /* 0x0003e8000b000006 */
[----:B------:R1:W-:Y:S04]  /*3530*/  ATOMS.OR RZ, [UR6+0x18], R6 ;  /* 0x00001806ffff798c */ /* 0x0003e8000b000006 */
[----:B------:R1:W-:Y:S02]  /*3540*/  ATOMS.XOR RZ, [UR6+0x10], R4 ;  /* 0x00001004ffff798c */ /* 0x0003e4000b800006 */
.L_x_66:
[----:B------:R-:W-:Y:S05]  /*3550*/  BSYNC B0 ;  /* 0x0000000000007941 */ /* 0x000fea0003800000 */
.L_x_65:
[----:B------:R-:W-:Y:S05]  /*3560*/  BRA.U UP0, `(.L_x_71) ;  /* 0x00000001006c7547 */ /* 0x000fea000b800000 */
[----:B------:R-:W-:-:S03]  /*3570*/  UMOV UR7, 0xffffffff ;  /* 0xffffffff00077882 */ /* 0x000fc60000000000 */
[----:B------:R-:W-:Y:S05]  /*3580*/  BRA.DIV UR7, `(.L_x_72) ;  /* 0x0000008e072c7947 */ /* 0x000fea000b800000 */
[----:B------:R-:W-:-:S13]  /*3590*/  ELECT P6, URZ, PT ;  /* 0x0000000000ff782f */ /* 0x000fda00038c0000 */
.L_x_183:
[----:B------:R-:W-:Y:S05]  /*35a0*/  @!P6 BRA `(.L_x_71) ;  /* 0x00000000005ce947 */ /* 0x000fea0003800000 */
[----:B-1----:R-:W1:Y:S02]  /*35b0*/  LDS R3, [UR6+0x10] ;  /* 0x00001006ff037984 */ /* 0x002e640008000800 */
[----:B-1----:R-:W-:-:S04]  /*35c0*/  SHF.L.U32 R3, R3, 0x1f, RZ ;  /* 0x0000001f03037819 */ /* 0x002fc800000006ff */
[----:B------:R-:W1:Y:S02]  /*35d0*/  SYNCS.PHASECHK.TRANS64.TRYWAIT P0, [UR6+0x8], R3 ;  /* 0x00000803ff0075a7 */ /* 0x000e640008001106 */
[----:B-1----:R-:W-:Y:S05]  /*35e0*/  @P0 BRA `(.L_x_73) ;  /* 0x0000000000080947 */ /* 0x002fea0003800000 */
[----:B------:R-:W1:Y:S02]  /*35f0*/  SYNCS.PHASECHK.TRANS64.TRYWAIT P0, [UR6+0x8], R3 ;  /* 0x00000803ff0075a7 */ /* 0x000e640008001106 */
[----:B-1----:R-:W-:Y:S05]  /*3600*/  @!P0 BRA `(.L_x_74) ;  /* 0x0000008c002c8947 */ /* 0x002fea0003800000 */
.L_x_73:
[----:B------:R-:W2:Y:S01]  /*3610*/  LDS R5, [UR37+0x190] ;  /* 0x00019025ff057984 */ /* 0x000ea20008000800 */
[----:B-1----:R-:W-:Y:S02]  /*3620*/  HFMA2 R2, -RZ, RZ, 0, 5.9604644775390625e-08 ;  /* 0x00000001ff027431 */ /* 0x002fe400000001ff */
[----:B------:R-:W-:Y:S01]  /*3630*/  IMAD.MOV.U32 R3, RZ, RZ, 0xffff ;  /* 0x0000ffffff037424 */ /* 0x000fe200078e00ff */
[----:B------:R-:W-:Y:S01]  /*3640*/  UPRMT UR7, UR4, 0x654, UR8 ;  /* 0x0000065404077896 */ /* 0x000fe20008000008 */
[----:B--2---:R-:W-:-:S03]  /*3650*/  IMAD.SHL.U32 R4, R5, 0x20, RZ ;  /* 0x0000002005047824 */ /* 0x004fc600078e00ff */
[-C--:B------:R-:W-:Y:S02]  /*3660*/  SHF.L.U32 R3, R3, R5.reuse, RZ ;  /* 0x0000000503037219 */ /* 0x080fe400000006ff */
[----:B------:R-:W-:Y:S01]  /*3670*/  SHF.L.U32 R5, R2, R5, RZ ;  /* 0x0000000502057219 */ /* 0x000fe200000006ff */
[----:B------:R2:W-:Y:S04]  /*3680*/  STS [UR37+0x190], R4 ;  /* 0x00019004ff007988 */ /* 0x0005e80008000825 */
[----:B------:R2:W-:Y:S04]  /*3690*/  ATOMS.OR RZ, [UR6+0x14], R3 ;  /* 0x00001403ffff798c */ /* 0x0005e8000b000006 */
[----:B------:R2:W-:Y:S01]  /*36a0*/  ATOMS.OR RZ, [UR6+0x18], R5 ;  /* 0x00001805ffff798c */ /* 0x0005e2000b000006 */
[----:B------:R-:W-:Y:S03]  /*36b0*/  SYNCS.ARRIVE.TRANS64.RED.A1T0 RZ, [UR7], RZ ;  /* 0x000000ffffff79a7 */ /* 0x000fe60008100407 */
[----:B------:R2:W-:Y:S01]  /*36c0*/  ATOMS.XOR RZ, [UR6+0x10], R2 ;  /* 0x00001002ffff798c */ /* 0x0005e2000b800006 */
[----:B------:R-:W-:Y:S05]  /*36d0*/  BRA `(.L_x_71) ;  /* 0x0000000000107947 */ /* 0x000fea0003800000 */
.L_x_64:
[----:B------:R-:W-:-:S05]  /*36e0*/  MOV R2, 0xffffffff ;  /* 0xffffffff00027802 */ /* 0x000fca0000000f00 */
[----:B------:R1:W-:Y:S02]  /*36f0*/  STS [UR37+0x190], R2 ;  /* 0x00019002ff007988 */ /* 0x0003e40008000825 */
[----:B-1----:R-:W-:Y:S02]  /*3700*/  MOV R2, 0x3720 ;  /* 0x0000372000027802 */ /* 0x002fe40000000f00 */
[----:B-----5:R-:W-:Y:S05]  /*3710*/  CALL.REL.NOINC `($__internal_1_$__cuda_sm10x_tcgen05_guardrail_trap_phase_invalid_during_alloc) ;  /* 0x0000009000cc7944 */ /* 0x020fea0003c00000 */
.L_x_71:
[----:B------:R-:W-:Y:S05]  /*3720*/  WARPSYNC.ALL ;  /* 0x0000000000007948 */ /* 0x000fea0003800000 */
[----:B------:R-:W3:Y:S01]  /*3730*/  S2UR UR8, SR_CgaCtaId ;  /* 0x00000000000879c3 */ /* 0x000ee20000008800 */
[----:B------:R-:W-:Y:S01]  /*3740*/  UMOV UR6, 0x400 ;  /* 0x0000040000067882 */ /* 0x000fe20000000000 */
[----:B------:R-:W-:-:S06]  /*3750*/  NOP ;  /* 0x0000000000007918 */ /* 0x000fcc0000000000 */
[----:B------:R-:W-:Y:S06]  /*3760*/  BAR.ARV 0x6, 0xa0 ;  /* 0x0182800000007b1d */ /* 0x000fec0000002000 */
[----:B------:R-:W-:Y:S01]  /*3770*/  LOP3.LUT R0, R0, 0xffff, RZ, 0xc0, !PT ;  /* 0x0000ffff00007812 */ /* 0x000fe200078ec0ff */
[----:B-1----:R-:W-:Y:S01]  /*3780*/  IMAD.MOV.U32 R9, RZ, RZ, 0x1 ;  /* 0x00000001ff097424 */ /* 0x002fe200078e00ff */
[----:B------:R-:W-:Y:S01]  /*3790*/  LOP3.LUT R8, R8, 0xffff, RZ, 0xc0, !PT ;  /* 0x0000ffff08087812 */ /* 0x000fe200078ec0ff */
[----:B------:R-:W-:Y:S01]  /*37a0*/  UMOV UR22, URZ ;  /* 0x000000ff00167c82 */ /* 0x000fe20008000000 */
[----:B------:R-:W-:Y:S01]  /*37b0*/  R2UR UR12, R0 ;  /* 0x00000000000c72ca */ /* 0x000fe200000e0000 */
[----:B------:R-:W-:Y:S01]  /*37c0*/  UMOV UR21, URZ ;  /* 0x000000ff00157c82 */ /* 0x000fe20008000000 */
[----:B------:R-:W-:Y:S01]  /*37d0*/  R2UR UR13, R8 ;  /* 0x00000000080d72ca */ /* 0x000fe200000e0000 */
[----:B------:R-:W-:Y:S01]  /*37e0*/  IMAD.MOV.U32 R8, RZ, RZ, RZ ;  /* 0x000000ffff087224 */ /* 0x000fe200078e00ff */
[----:B------:R-:W-:Y:S01]  /*37f0*/  UMOV UR20, URZ ;  /* 0x000000ff00147c82 */ /* 0x000fe20008000000 */
[----:B------:R-:W-:-:S02]  /*3800*/  UISETP.NE.AND UP2, UPT, UR5, URZ, UPT ;  /* 0x000000ff0500728c */ /* 0x000fc4000bf45270 */
[----:B---3--:R-:W-:Y:S01]  /*3810*/  ULEA UR8, UR8, UR6, 0x18 ;  /* 0x0000000608087291 */ /* 0x008fe2000f8ec0ff */
[----:B------:R-:W1:Y:S03]  /*3820*/  LDCU UR6, c[0x0][0x38c] ;  /* 0x00007180ff0677ac */ /* 0x000e660008000800 */
[----:B------:R-:W-:Y:S02]  /*3830*/  UIADD3 UR14, UPT, UPT, UR8, 0xc400, URZ ;  /* 0x0000c400080e7890 */ /* 0x000fe4000fffe0ff */
[----:B------:R-:W-:-:S03]  /*3840*/  UIADD3 UR15, UPT, UPT, UR8, 0x22400, URZ ;  /* 0x00022400080f7890 */ /* 0x000fc6000fffe0ff */
[----:B--2---:R-:W2:Y:S01]  /*3850*/  LDS R2, [UR8+0x190] ;  /* 0x00019008ff027984 */ /* 0x004ea20008000800 */
[----:B------:R-:W-:Y:S02]  /*3860*/  USHF.R.U32.HI UR14, URZ, 0x4, UR14 ;  /* 0x00000004ff0e7899 */ /* 0x000fe4000801160e */
[----:B------:R-:W-:Y:S02]  /*3870*/  USHF.R.U32.HI UR15, URZ, 0x4, UR15 ;  /* 0x00000004ff0f7899 */ /* 0x000fe4000801160f */
[----:B------:R-:W-:Y:S02]  /*3880*/  ULOP3.LUT UR14, UR14, 0x3fff, URZ, 0xc0, !UPT ;  /* 0x00003fff0e0e7892 */ /* 0x000fe4000f8ec0ff */
[----:B------:R-:W-:Y:S02]  /*3890*/  ULOP3.LUT UR15, UR15, 0x3fff, URZ, 0xc0, !UPT ;  /* 0x00003fff0f0f7892 */ /* 0x000fe4000f8ec0ff */
[----:B------:R-:W-:Y:S02]  /*38a0*/  ULOP3.LUT UR14, UR14, 0x10000, URZ, 0xfc, !UPT ;  /* 0x000100000e0e7892 */ /* 0x000fe4000f8efcff */
[----:B-1----:R-:W-:-:S02]  /*38b0*/  UIADD3 UR6, UPT, UPT, UR6, 0x3f, URZ ;  /* 0x0000003f06067890 */ /* 0x002fc4000fffe0ff */
[----:B------:R-:W-:Y:S02]  /*38c0*/  ULOP3.LUT UR15, UR15, 0x10000, URZ, 0xfc, !UPT ;  /* 0x000100000f0f7892 */ /* 0x000fe4000f8efcff */
[----:B------:R-:W-:Y:S01]  /*38d0*/  USHF.R.S32.HI UR7, URZ, 0x1f, UR6 ;  /* 0x0000001fff077899 */ /* 0x000fe20008011406 */
[----:B------:R-:W-:Y:S01]  /*38e0*/  UMOV UR28, 0x0 ;  /* 0x00000000001c7882 */ /* 0x000fe20000000000 */
[----:B------:R-:W-:Y:S02]  /*38f0*/  UMOV UR29, 0x10400010 ;  /* 0x10400010001d7882 */ /* 0x000fe40000000000 */
[----:B------:R-:W-:Y:S01]  /*3900*/  ULEA.HI UR7, UR7, UR6, URZ, 0x6 ;  /* 0x0000000607077291 */ /* 0x000fe2000f8f30ff */
[----:B------:R-:W-:Y:S01]  /*3910*/  UMOV UR26, 0x0 ;  /* 0x00000000001a7882 */ /* 0x000fe20000000000 */
[----:B------:R-:W-:Y:S02]  /*3920*/  UMOV UR27, 0x10400010 ;  /* 0x10400010001b7882 */ /* 0x000fe40000000000 */
[----:B------:R-:W-:-:S04]  /*3930*/  USHF.R.S32.HI UR7, URZ, 0x6, UR7 ;  /* 0x00000006ff077899 */ /* 0x000fc80008011407 */
[----:B------:R-:W-:-:S04]  /*3940*/  UISETP.LT.AND UP0, UPT, UR7, 0x1, UPT ;  /* 0x000000010700788c */ /* 0x000fc8000bf01270 */
[----:B------:R-:W-:Y:S01]  /*3950*/  USEL UR23, UR7, 0x1, !UP0 ;  /* 0x0000000107177887 */ /* 0x000fe2000c000000 */
[----:B--2---:R-:W-:Y:S02]  /*3960*/  R2UR UR24, R2 ;  /* 0x00000000021872ca */ /* 0x004fe400000e0000 */
[----:B------:R-:W-:-:S13]  /*3970*/  CS2R R2, SRZ ;  /* 0x0000000000027805 */ /* 0x000fda000001ff00 */
.L_x_82:
[C---:B------:R-:W-:Y:S02]  /*3980*/  LEA R0, R8.reuse, UR8, 0x3 ;  /* 0x0000000808007c11 */ /* 0x040fe4000f8e18ff */
[----:B------:R-:W-:Y:S02]  /*3990*/  SHF.L.U32 R5, R3, 0x1f, RZ ;  /* 0x0000001f03057819 */ /* 0x000fe400000006ff */
[----:B------:R-:W-:Y:S02]  /*39a0*/  LEA R4, R8, UR8, 0x4 ;  /* 0x0000000808047c11 */ /* 0x000fe4000f8e20ff */
[----:B------:R-:W1:Y:S02]  /*39b0*/  SYNCS.PHASECHK.TRANS64.TRYWAIT P0, [R0+URZ+0x100], R5 ;  /* 0x00010005000075a7 */ /* 0x000e6400080011ff */
[----:B-1-34-:R-:W-:Y:S05]  /*39c0*/  @!P0 BRA `(.L_x_75) ;  /* 0x0000008800548947 */ /* 0x01afea0003800000 */
.L_x_184:
[----:B-1----:R-:W1:Y:S01]  /*39d0*/  LDS.128 R4, [R4+0x170] ;  /* 0x0001700004047984 */ /* 0x002e620000000c00 */
[----:B------:R-:W-:Y:S02]  /*39e0*/  VIADD R0, R0, 0x110 ;  /* 0x0000011000007836 */ /* 0x000fe40000000000 */
[----:B------:R-:W-:Y:S01]  /*39f0*/  VIADD R8, R8, 0x1 ;  /* 0x0000000108087836 */ /* 0x000fe20000000000 */
[----:B------:R-:W-:Y:S01]  /*3a00*/  @!PT LDS RZ, [RZ] ;  /* 0x00000000fffff984 */ /* 0x000fe20000000800 */
[----:B------:R-:W-:Y:S01]  /*3a10*/  @!PT LDS RZ, [RZ] ;  /* 0x00000000fffff984 */ /* 0x000fe20000000800 */
[----:B------:R-:W-:Y:S01]  /*3a20*/  @!PT LDS RZ, [RZ] ;  /* 0x00000000fffff984 */ /* 0x000fe20000000800 */
[----:B------:R-:W-:Y:S01]  /*3a30*/  @!PT LDS RZ, [RZ] ;  /* 0x00000000fffff984 */ /* 0x000fe20000000800 */
[----:B------:R2:W-:Y:S06]  /*3a40*/  MEMBAR.ALL.CTA ;  /* 0x0000000000007992 */ /* 0x0005ec0000008000 */
[----:B--2---:R-:W2:Y:S01]  /*3a50*/  FENCE.VIEW.ASYNC.S ;  /* 0x00000000000073c6 */ /* 0x004ea20000000000 */
[----:B------:R-:W-:-:S04]  /*3a60*/  PRMT R0, RZ, 0x654, R0 ;  /* 0x00000654ff007816 */ /* 0x000fc80000000000 */
[----:B--2---:R2:W-:Y:S01]  /*3a70*/  SYNCS.ARRIVE.TRANS64.RED.A1T0 RZ, [R0+URZ], RZ ;  /* 0x000000ff00ff79a7 */ /* 0x0045e200081004ff */
[----:B-1----:R-:W-:Y:S01]  /*3a80*/  LOP3.LUT P1, RZ, R6, 0x1, RZ, 0xc0, !PT ;  /* 0x0000000106ff7812 */ /* 0x002fe2000782c0ff */
[----:B--2---:R-:W-:-:S12]  /*3a90*/  BRA.U UP2, `(.L_x_76) ;  /* 0x0000000102e07547 */ /* 0x004fd8000b800000 */
[----:B------:R-:W1:Y:S01]  /*3aa0*/  LDCU UR6, c[0x0][0x38c] ;  /* 0x00007180ff0677ac */ /* 0x000e620008000800 */
[----:B------:R-:W-:Y:S02]  /*3ab0*/  PLOP3.LUT P2, PT, PT, PT, PT, 0x80, 0x8 ;  /* 0x000000000008781c */ /* 0x000fe40003f4f070 */
[----:B------:R-:W-:Y:S01]  /*3ac0*/  SHF.L.U32 R5, R9, 0x1f, RZ ;  /* 0x0000001f09057819 */ /* 0x000fe200000006ff */
[----:B------:R-:W-:Y:S02]  /*3ad0*/  ULEA UR10, UR22, UR8, 0x3 ;  /* 0x00000008160a7291 */ /* 0x000fe4000f8e18ff */
[----:B------:R-:W-:Y:S02]  /*3ae0*/  ULEA UR11, UR22, UR24, 0x8 ;  /* 0x00000018160b7291 */ /* 0x000fe4000f8e40ff */
[----:B-1----:R-:W-:-:S06]  /*3af0*/  UISETP.GE.AND UP0, UPT, UR6, 0x1, UPT ;  /* 0x000000010600788c */ /* 0x002fcc000bf06270 */
[----:B------:R-:W-:-:S05]  /*3b00*/  PLOP3.LUT P0, PT, PT, PT, UP0, 0x80, 0x8 ;  /* 0x000000000008781c */ /* 0x000fca0003f0f008 */
[----:B------:R-:W-:-:S08]  /*3b10*/  @UP0 ULEA UR6, UR21, UR8, 0x3 ;  /* 0x0000000815060291 */ /* 0x000fd0000f8e18ff */
[----:B------:R-:W-:-:S04]  /*3b20*/  @P0 SHF.L.U32 R0, R2, 0x1f, RZ ;  /* 0x0000001f02000819 */ /* 0x000fc800000006ff */
[----:B------:R1:W2:Y:S01]  /*3b30*/  @P0 SYNCS.PHASECHK.TRANS64.TRYWAIT P2, [UR6], R0 ;  /* 0x00000000ff0005a7 */ /* 0x0002a20008041106 */
[----:B------:R-:W3:Y:S02]  /*3b40*/  SYNCS.PHASECHK.TRANS64.TRYWAIT P0, [UR10+0x130], R5 ;  /* 0x00013005ff0075a7 */ /* 0x000ee4000800110a */
[----:B-123--:R-:W-:Y:S05]  /*3b50*/  @!P0 BRA `(.L_x_77) ;  /* 0x0000008800048947 */ /* 0x00efea0003800000 */
.L_x_186:
[----:B------:R-:W-:Y:S01]  /*3b60*/  UMOV UR19, UR20 ;  /* 0x0000001400137c82 */ /* 0x000fe20008000000 */
[----:B------:R-:W-:Y:S05]  /*3b70*/  BRA.U !UP0, `(.L_x_78) ;  /* 0x0000000108987547 */ /* 0x000fea000b800000 */
[----:B------:R-:W-:Y:S02]  /*3b80*/  UIADD3 UR19, UPT, UPT, UR23, UR20, URZ ;  /* 0x0000001417137290 */ /* 0x000fe4000fffe0ff */
[----:B------:R-:W-:Y:S01]  /*3b90*/  UPLOP3.LUT UP3, UPT, UPT, UPT, UPT, 0x40, 0x4 ;  /* 0x000000000004789c */ /* 0x000fe20003f6e870 */
[----:B------:R-:W-:Y:S01]  /*3ba0*/  UMOV UR18, UR7 ;  /* 0x0000000700127c82 */ /* 0x000fe20008000000 */
[----:B------:R-:W-:-:S09]  /*3bb0*/  UMOV UR17, UR21 ;  /* 0x0000001500117c82 */ /* 0x000fd20008000000 */
.L_x_81:
[----:B--2---:R-:W-:Y:S01]  /*3bc0*/  ULEA UR9, UR17, UR8, 0x3 ;  /* 0x0000000811097291 */ /* 0x004fe2000f8e18ff */
[----:B---3--:R-:W-:Y:S11]  /*3bd0*/  @P2 BRA `(.L_x_79) ;  /* 0x00000000000c2947 */ /* 0x008ff60003800000 */
[----:B-1----:R-:W-:Y:S04]  /*3be0*/  SHF.L.U32 R5, R2, 0x1f, RZ ;  /* 0x0000001f02057819 */ /* 0x002fe800000006ff */
[----:B------:R-:W1:Y:S02]  /*3bf0*/  SYNCS.PHASECHK.TRANS64.TRYWAIT P0, [UR9], R5 ;  /* 0x00000005ff0075a7 */ /* 0x000e640008001109 */
[----:B-1----:R-:W-:Y:S05]  /*3c00*/  @!P0 BRA `(.L_x_80) ;  /* 0x0000008400f08947 */ /* 0x002fea0003800000 */
.L_x_79:
[----:B------:R-:W-:Y:S01]  /*3c10*/  UISETP.NE.AND UP0, UPT, UR18, 0x1, UPT ;  /* 0x000000011200788c */ /* 0x000fe2000bf05270 */
[----:B------:R-:W-:Y:S01]  /*3c20*/  PLOP3.LUT P2, PT, PT, PT, PT, 0x80, 0x8 ;  /* 0x000000000008781c */ /* 0x000fe20003f4f070 */
[----:B------:R-:W-:Y:S02]  /*3c30*/  UIADD3 UR21, UPT, UPT, UR17, 0x1, URZ ;  /* 0x0000000111157890 */ /* 0x000fe4000fffe0ff */
[----:B------:R-:W-:Y:S02]  /*3c40*/  ULEA UR30, UR17, UR15, 0x9 ;  /* 0x0000000f111e7291 */ /* 0x000fe4000f8e48ff */
[----:B------:R-:W-:Y:S01]  /*3c50*/  UISETP.NE.AND UP1, UPT, UR21, 0xb, UPT ;  /* 0x0000000b1500788c */ /* 0x000fe2000bf25270 */
[----:B------:R-:W-:Y:S01]  /*3c60*/  PLOP3.LUT P0, PT, PT, PT, UP0, 0x80, 0x8 ;  /* 0x000000000008781c */ /* 0x000fe20003f0f008 */
[----:B------:R-:W-:Y:S02]  /*3c70*/  ULEA UR32, UR17, UR14, 0x9 ;  /* 0x0000000e11207291 */ /* 0x000fe4000f8e48ff */
[----:B------:R-:W-:Y:S02]  /*3c80*/  USEL UR16, URZ, 0x1, UP1 ;  /* 0x00000001ff107887 */ /* 0x000fe40008800000 */
[----:B------:R-:W-:Y:S02]  /*3c90*/  USEL UR21, UR21, URZ, UP1 ;  /* 0x000000ff15157287 */ /* 0x000fe40008800000 */
[----:B------:R-:W-:Y:S02]  /*3ca0*/  UIADD3 UR36, UPT, UPT, UR30, 0x2, URZ ;  /* 0x000000021e247890 */ /* 0x000fe4000fffe0ff */
[----:B------:R-:W-:Y:S01]  /*3cb0*/  @UP0 ULEA UR6, UR21, UR8, 0x3 ;  /* 0x0000000815060291 */ /* 0x000fe2000f8e18ff */
[----:B------:R-:W-:Y:S01]  /*3cc0*/  LOP3.LUT R2, R2, UR16, RZ, 0x3c, !PT ;  /* 0x0000001002027c12 */ /* 0x000fe2000f8e3cff */
[----:B------:R-:W-:Y:S02]  /*3cd0*/  UIADD3 UR34, UPT, UPT, UR32, 0x2, URZ ;  /* 0x0000000220227890 */ /* 0x000fe4000fffe0ff */
[----:B------:R-:W-:Y:S01]  /*3ce0*/  UIADD3 UR9, UPT, UPT, UR9, 0x58, URZ ;  /* 0x0000005809097890 */ /* 0x000fe2000fffe0ff */
[----:B-1----:R-:W-:Y:S01]  /*3cf0*/  @P0 SHF.L.U32 R0, R2, 0x1f, RZ ;  /* 0x0000001f02000819 */ /* 0x002fe200000006ff */
[----:B------:R-:W-:Y:S01]  /*3d00*/  UMOV UR31, 0x80004020 ;  /* 0x80004020001f7882 */ /* 0x000fe20000000000 */
[----:B------:R-:W-:Y:S01]  /*3d10*/  UMOV UR33, 0x80004020 ;  /* 0x8000402000217882 */ /* 0x000fe20000000000 */
[----:B------:R-:W-:Y:S01]  /*3d20*/  UMOV UR37, 0x80004020 ;  /* 0x8000402000257882 */ /* 0x000fe20000000000 */
[----:B------:R2:W3:Y:S01]  /*3d30*/  @P0 SYNCS.PHASECHK.TRANS64.TRYWAIT P2, [UR6], R0 ;  /* 0x00000000ff0005a7 */ /* 0x0004e20008041106 */
[----:B------:R-:W-:Y:S01]  /*3d40*/  UIADD3 UR20, UPT, UPT, UR20, 0x1, URZ ;  /* 0x0000000114147890 */ /* 0x000fe2000fffe0ff */
[----:B------:R2:W-:Y:S01]  /*3d50*/  UTCQMMA.2CTA gdesc[UR32], gdesc[UR30], tmem[UR11], tmem[UR28], idesc[UR29], UP3 ;  /* 0x00ff1c1e200075ea */ /* 0x0005e20009a0030b */
[----:B------:R-:W-:Y:S02]  /*3d60*/  UIADD3 UR18, UPT, UPT, UR18, -0x1, URZ ;  /* 0xffffffff12127890 */ /* 0x000fe4000fffe0ff */
[----:B------:R-:W-:Y:S02]  /*3d70*/  UISETP.NE.AND UP0, UPT, UR20, UR19, UPT ;  /* 0x000000131400728c */ /* 0x000fe4000bf05270 */
[----:B------:R-:W-:Y:S01]  /*3d80*/  UPLOP3.LUT UP3, UPT, UPT, UPT, UPT, 0x80, 0x8 ;  /* 0x000000000008789c */ /* 0x000fe20003f6f070 */
[----:B------:R-:W-:Y:S01]  /*3d90*/  UMOV UR35, 0x80004020 ;  /* 0x8000402000237882 */ /* 0x000fe20000000000 */
[----:B------:R-:W-:Y:S01]  /*3da0*/  UMOV UR17, UR21 ;  /* 0x0000001500117c82 */ /* 0x000fe20008000000 */
[----:B------:R2:W-:Y:S01]  /*3db0*/  UTCQMMA.2CTA gdesc[UR34], gdesc[UR36], tmem[UR11], tmem[UR26], idesc[UR27], UPT ;  /* 0x00ff1a24220075ea */ /* 0x0005e2000ba0030b */
[----:B------:R2:W-:Y:S03]  /*3dc0*/  UTCBAR.2CTA.MULTICAST [UR9], URZ, UR13 ;  /* 0x000000ff090073e9 */ /* 0x0005e6000820080d */
[----:B------:R-:W-:Y:S05]  /*3dd0*/  BRA.U UP0, `(.L_x_81) ;  /* 0xfffffffd00787547 */ /* 0x000fea000b83ffff */
.L_x_78:
[----:B------:R-:W-:Y:S01]  /*3de0*/  UIADD3 UR10, UPT, UPT, UR10, 0x120, URZ ;  /* 0x000001200a0a7890 */ /* 0x000fe2000fffe0ff */
[----:B------:R-:W-:-:S08]  /*3df0*/  UMOV UR20, UR19 ;  /* 0x0000001300147c82 */ /* 0x000fd00008000000 */
[----:B------:R4:W-:Y:S01]  /*3e00*/  UTCBAR.2CTA.MULTICAST [UR10], URZ, UR12 ;  /* 0x000000ff0a0073e9 */ /* 0x0009e2000820080c */
[----:B------:R-:W-:Y:S02]  /*3e10*/  NOP ;  /* 0x0000000000007918 */ /* 0x000fe40000000000 */
.L_x_76:
[----:B------:R-:W-:Y:S01]  /*3e20*/  UIADD3 UR22, UPT, UPT, UR22, 0x1, URZ ;  /* 0x0000000116167890 */ /* 0x000fe2000fffe0ff */
[----:B------:R-:W-:-:S03]  /*3e30*/  ISETP.NE.AND P0, PT, R8, 0x2, PT ;  /* 0x000000020800780c */ /* 0x000fc60003f05270 */
[----:B------:R-:W-:Y:S01]  /*3e40*/  UISETP.NE.AND UP0, UPT, UR22, 0x2, UPT ;  /* 0x000000021600788c */ /* 0x000fe2000bf05270 */
[----:B-12---:R-:W-:Y:S02]  /*3e50*/  SEL R0, RZ, 0x1, P0 ;  /* 0x00000001ff007807 */ /* 0x006fe40000000000 */
[----:B------:R-:W-:Y:S01]  /*3e60*/  SEL R8, R8, RZ, P0 ;  /* 0x000000ff08087207 */ /* 0x000fe20000000000 */
[----:B------:R-:W-:Y:S01]  /*3e70*/  USEL UR6, URZ, 0x1, UP0 ;  /* 0x00000001ff067887 */ /* 0x000fe20008000000 */
[----:B------:R-:W-:Y:S01]  /*3e80*/  LOP3.LUT R3, R3, R0, RZ, 0x3c, !PT ;  /* 0x0000000003037212 */ /* 0x000fe200078e3cff */
[----:B------:R-:W-:-:S04]  /*3e90*/  USEL UR22, UR22, URZ, UP0 ;  /* 0x000000ff16167287 */ /* 0x000fc80008000000 */
[----:B------:R-:W-:Y:S01]  /*3ea0*/  LOP3.LUT R9, R9, UR6, RZ, 0x3c, !PT ;  /* 0x0000000609097c12 */ /* 0x000fe2000f8e3cff */
[----:B------:R-:W-:Y:S07]  /*3eb0*/  @P1 BRA `(.L_x_82) ;  /* 0xfffffff800b01947 */ /* 0x000fee000383ffff */
[----:B------:R-:W1:Y:S01]  /*3ec0*/  S2UR UR6, SR_CgaCtaId ;  /* 0x00000000000679c3 */ /* 0x000e620000008800 */
[----:B------:R-:W-:Y:S01]  /*3ed0*/  ELECT P0, URZ, PT ;  /* 0x0000000000ff782f */ /* 0x000fe20003800000 */
[----:B------:R-:W-:Y:S01]  /*3ee0*/  HFMA2 R0, -RZ, RZ, 0, 5.9604644775390625e-08 ;  /* 0x00000001ff007431 */ /* 0x000fe200000001ff */
[----:B------:R-:W-:-:S05]  /*3ef0*/  UMOV UR7, 0x40 ;  /* 0x0000004000077882 */ /* 0x000fca0000000000 */
[----:B------:R-:W-:Y:S01]  /*3f00*/  UVIRTCOUNT.DEALLOC.SMPOOL 0x80 ;  /* 0x000000800000784c */ /* 0x000fe20000000000 */
[----:B------:R-:W-:Y:S02]  /*3f10*/  UISETP.NE.AND UP0, UPT, UR5, URZ, UPT ;  /* 0x000000ff0500728c */ /* 0x000fe4000bf05270 */
[----:B-1----:R-:W-:-:S09]  /*3f20*/  ULEA UR6, UR6, UR7, 0x18 ;  /* 0x0000000706067291 */ /* 0x002fd2000f8ec0ff */
[----:B------:R1:W-:Y:S01]  /*3f30*/  @P0 STS.U8 [UR6+0x1c], R0 ;  /* 0x00001c00ff000988 */ /* 0x0003e20008000006 */
[----:B------:R-:W-:Y:S05]  /*3f40*/  BRA.U UP0, `(.L_x_83) ;  /* 0x0000000100587547 */ /* 0x000fea000b800000 */
[----:B------:R-:W-:Y:S01]  /*3f50*/  UIADD3 UR7, UPT, UPT, UR8, 0x130, URZ ;  /* 0x0000013008077890 */ /* 0x000fe2000fffe0ff */
[----:B------:R-:W-:-:S03]  /*3f60*/  SHF.L.U32 R3, R9, 0x1f, RZ ;  /* 0x0000001f09037819 */ /* 0x000fc600000006ff */
[----:B------:R-:W-:-:S09]  /*3f70*/  ULEA UR5, UR22, UR7, 0x3 ;  /* 0x0000000716057291 */ /* 0x000fd2000f8e18ff */
[----:B------:R-:W2:Y:S02]  /*3f80*/  SYNCS.PHASECHK.TRANS64.TRYWAIT P0, [UR5], R3 ;  /* 0x00000003ff0075a7 */ /* 0x000ea40008001105 */
[----:B--2---:R-:W-:Y:S05]  /*3f90*/  @!P0 BRA `(.L_x_84) ;  /* 0x0000008400248947 */ /* 0x004fea0003800000 */
.L_x_189:
[----:B------:R-:W-:-:S04]  /*3fa0*/  UIADD3 UR9, UPT, UPT, UR22, 0x1, URZ ;  /* 0x0000000116097890 */ /* 0x000fc8000fffe0ff */
[----:B------:R-:W-:-:S04]  /*3fb0*/  UISETP.NE.AND UP1, UPT, UR9, 0x2, UPT ;  /* 0x000000020900788c */ /* 0x000fc8000bf25270 */
[----:B------:R-:W-:Y:S02]  /*3fc0*/  USEL UR5, URZ, 0x1, UP1 ;  /* 0x00000001ff057887 */ /* 0x000fe40008800000 */
[----:B------:R-:W-:-:S04]  /*3fd0*/  USEL UR9, UR9, URZ, UP1 ;  /* 0x000000ff09097287 */ /* 0x000fc80008800000 */
[----:B------:R-:W-:Y:S01]  /*3fe0*/  ULEA UR9, UR9, UR7, 0x3 ;  /* 0x0000000709097291 */ /* 0x000fe2000f8e18ff */
[----:B-1----:R-:W-:-:S04]  /*3ff0*/  LOP3.LUT R3, R9, UR5, RZ, 0x3c, !PT ;  /* 0x0000000509037c12 */ /* 0x002fc8000f8e3cff */
[----:B------:R-:W-:Y:S01]  /*4000*/  SHF.L.U32 R3, R3, 0x1f, RZ ;  /* 0x0000001f03037819 */ /* 0x000fe200000006ff */
[----:B------:R-:W-:-:S04]  /*4010*/  IMAD.U32 R0, RZ, RZ, UR9 ;  /* 0x00000009ff007e24 */ /* 0x000fc8000f8e00ff */
[----:B------:R1:W2:Y:S03]  /*4020*/  SYNCS.PHASECHK.TRANS64.TRYWAIT P0, [R0+URZ], R3 ;  /* 0x00000003000075a7 */ /* 0x0002a600080011ff */
[----:B--2---:R-:W-:Y:S05]  /*4030*/  @!P0 NANOSLEEP.SYNCS 0x989680 ;  /* 0x009896800000895d */ /* 0x004fea0003900000 */
[----:B------:R-:W2:Y:S02]  /*4040*/  @!P0 SYNCS.PHASECHK.TRANS64 P0, [R0+URZ], R3 ;  /* 0x00000003000085a7 */ /* 0x000ea400080010ff */
[----:B--2---:R-:W-:Y:S05]  /*4050*/  @P0 BRA `(.L_x_85) ;  /* 0x0000000000200947 */ /* 0x004fea0003800000 */
.L_x_86:
[----:B--2---:R2:W1:Y:S02]  /*4060*/  SYNCS.PHASECHK.TRANS64.TRYWAIT P0, [R0+URZ], R3 ;  /* 0x00000003000075a7 */ /* 0x00446400080011ff */
[----:B-1----:R-:W-:Y:S05]  /*4070*/  @!P0 NANOSLEEP.SYNCS 0x989680 ;  /* 0x009896800000895d */ /* 0x002fea0003900000 */
[----:B------:R-:W1:Y:S02]  /*4080*/  @!P0 SYNCS.PHASECHK.TRANS64 P0, [R0+URZ], R3 ;  /* 0x00000003000085a7 */ /* 0x000e6400080010ff */
[----:B-1----:R-:W-:Y:S05]  /*4090*/  @!P0 BRA `(.L_x_86) ;  /* 0xfffffffc00f08947 */ /* 0x002fea000383ffff */
[----:B------:R-:W-:Y:S05]  /*40a0*/  BRA `(.L_x_85) ;  /* 0x00000000000c7947 */ /* 0x000fea0003800000 */
.L_x_83:
[----:B------:R-:W-:-:S04]  /*40b0*/  UIADD3 UR5, UPT, UPT, UR8, 0x160, URZ ;  /* 0x0000016008057890 */ /* 0x000fc8000fffe0ff */
[----:B------:R-:W-:-:S09]  /*40c0*/  UPRMT UR5, UR4, 0x654, UR5 ;  /* 0x0000065404057896 */ /* 0x000fd20008000005 */
[----:B------:R-:W-:Y:S03]  /*40d0*/  SYNCS.ARRIVE.TRANS64.RED.A1T0 RZ, [UR5], RZ ;  /* 0x000000ffffff79a7 */ /* 0x000fe60008100405 */
.L_x_85:
[----:B-12---:R-:W-:Y:S01]  /*40e0*/  SHF.L.U32 R3, RZ, 0x1f, RZ ;  /* 0x0000001fff037819 */ /* 0x006fe200000006ff */
[----:B------:R-:W-:Y:S01]  /*40f0*/  UIADD3 UR5, UPT, UPT, UR8, 0x160, URZ ;  /* 0x0000016008057890 */ /* 0x000fe2000fffe0ff */
[----:B------:R-:W-:Y:S02]  /*4100*/  PLOP3.LUT P0, PT, PT, PT, UP0, 0x80, 0x8 ;  /* 0x000000000008781c */ /* 0x000fe40003f0f008 */
[----:B------:R-:W1:Y:S02]  /*4110*/  SYNCS.PHASECHK.TRANS64.TRYWAIT P1, [UR8+0x160], R3 ;  /* 0x00016003ff0075a7 */ /* 0x000e640008021108 */
[----:B-1----:R-:W-:Y:S09]  /*4120*/  @!P1 BRA `(.L_x_87) ;  /* 0x0000008000d89947 */ /* 0x002ff20003800000 */
.L_x_191:
[----:B------:R-:W-:Y:S01]  /*4130*/  @!UP0 UPRMT UR5, UR4, 0x654, UR5 ;  /* 0x0000065404058896 */ /* 0x000fe20008000005 */
[----:B------:R-:W-:Y:S02]  /*4140*/  UMOV UR8, 0xffff ;  /* 0x0000ffff00087882 */ /* 0x000fe40000000000 */
[----:B------:R-:W-:-:S06]  /*4150*/  UMOV UR4, 0x1 ;  /* 0x0000000100047882 */ /* 0x000fcc0000000000 */
[----:B------:R-:W-:Y:S01]  /*4160*/  @!P0 SYNCS.ARRIVE.TRANS64.RED.A1T0 RZ, [UR5], RZ ;  /* 0x000000ffffff89a7 */ /* 0x000fe20008100405 */
[----:B------:R-:W-:Y:S01]  /*4170*/  NOP ;  /* 0x0000000000007918 */ /* 0x000fe20000000000 */
[----:B-1----:R-:W1:Y:S01]  /*4180*/  LDS R0, [UR6+0x14] ;  /* 0x00001406ff007984 */ /* 0x002e620008000800 */
[----:B------:R-:W-:-:S04]  /*4190*/  ULOP3.LUT UR5, UR24, 0xffff, URZ, 0xc0, !UPT ;  /* 0x0000ffff18057892 */ /* 0x000fc8000f8ec0ff */
[----:B------:R-:W-:-:S04]  /*41a0*/  USHF.R.U32.HI UR5, URZ, 0x5, UR5 ;  /* 0x00000005ff057899 */ /* 0x000fc80008011605 */
[----:B------:R-:W-:Y:S02]  /*41b0*/  USHF.L.U32 UR8, UR8, UR5, URZ ;  /* 0x0000000508087299 */ /* 0x000fe400080006ff */
[----:B------:R-:W-:-:S04]  /*41c0*/  USHF.L.U32 UR4, UR4, UR5, URZ ;  /* 0x0000000504047299 */ /* 0x000fc800080006ff */
[----:B-1----:R-:W-:-:S04]  /*41d0*/  LOP3.LUT R0, R0, UR8, RZ, 0xc0, !PT ;  /* 0x0000000800007c12 */ /* 0x002fc8000f8ec0ff */
[----:B------:R-:W-:-:S13]  /*41e0*/  ISETP.NE.AND P0, PT, R0, UR8, PT ;  /* 0x0000000800007c0c */ /* 0x000fda000bf05270 */
[----:B------:R-:W-:Y:S05]  /*41f0*/  @P0 BRA `(.L_x_88) ;  /* 0x0000000000580947 */ /* 0x000fea0003800000 */
[----:B------:R-:W1:Y:S02]  /*4200*/  LDS R0, [UR6+0x18] ;  /* 0x00001806ff007984 */ /* 0x000e640008000800 */
[----:B-1----:R-:W-:-:S04]  /*4210*/  LOP3.LUT R0, R0, UR4, RZ, 0xc0, !PT ;  /* 0x0000000400007c12 */ /* 0x002fc8000f8ec0ff */
[----:B------:R-:W-:-:S13]  /*4220*/  ISETP.NE.AND P0, PT, R0, UR4, PT ;  /* 0x0000000400007c0c */ /* 0x000fda000bf05270 */
[----:B------:R-:W-:Y:S05]  /*4230*/  @P0 BRA `(.L_x_89) ;  /* 0x00000000003c0947 */ /* 0x000fea0003800000 */
[----:B------:R-:W1:Y:S01]  /*4240*/  S2R R2, SR_LANEID ;  /* 0x0000000000027919 */ /* 0x000e620000000000 */
[----:B------:R-:W-:Y:S01]  /*4250*/  ULOP3.LUT UR8, URZ, UR8, URZ, 0x33, !UPT ;  /* 0x00000008ff087292 */ /* 0x000fe2000f8e33ff */
[----:B------:R-:W-:Y:S01]  /*4260*/  LOP3.LUT R4, RZ, UR4, RZ, 0x33, !PT ;  /* 0x00000004ff047c12 */ /* 0x000fe2000f8e33ff */
[----:B------:R-:W-:Y:S02]  /*4270*/  VOTEU.ANY UR7, UPT, PT ;  /* 0x0000000000077886 */ /* 0x000fe400038e0100 */
[----:B------:R-:W-:Y:S01]  /*4280*/  UFLO.U32 UR7, UR7 ;  /* 0x00000007000772bd */ /* 0x000fe200080e0000 */
[----:B------:R-:W2:Y:S01]  /*4290*/  REDUX UR4, R4 ;  /* 0x00000000040473c4 */ /* 0x000ea20000000000 */
[----:B------:R-:W-:-:S06]  /*42a0*/  IMAD.U32 R0, RZ, RZ, UR8 ;  /* 0x00000008ff007e24 */ /* 0x000fcc000f8e00ff */
[----:B------:R1:W-:Y:S01]  /*42b0*/  UTCATOMSWS.AND URZ, UR8 ;  /* 0x0000000800ff79e3 */ /* 0x0003e20008000000 */
[----:B------:R-:W3:Y:S01]  /*42c0*/  REDUX UR5, R0 ;  /* 0x00000000000573c4 */ /* 0x000ee20000000000 */
[----:B-1----:R-:W-:Y:S01]  /*42d0*/  ISETP.EQ.U32.AND P0, PT, R2, UR7, PT ;  /* 0x0000000702007c0c */ /* 0x002fe2000bf02070 */
[----:B--2---:R-:W-:Y:S01]  /*42e0*/  IMAD.U32 R2, RZ, RZ, UR4 ;  /* 0x00000004ff027e24 */ /* 0x004fe2000f8e00ff */
[----:B---3--:R-:W-:-:S11]  /*42f0*/  MOV R3, UR5 ;  /* 0x0000000500037c02 */ /* 0x008fd60008000f00 */
[----:B------:R1:W-:Y:S04]  /*4300*/  @P0 ATOMS.AND RZ, [UR6+0x14], R3 ;  /* 0x00001403ffff098c */ /* 0x0003e8000a800006 */
[----:B------:R1:W-:Y:S01]  /*4310*/  @P0 ATOMS.AND RZ, [UR6+0x18], R2 ;  /* 0x00001802ffff098c */ /* 0x0003e2000a800006 */
[----:B------:R-:W-:Y:S05]  /*4320*/  BRA `(.L_x_90) ;  /* 0x0000000000147947 */ /* 0x000fea0003800000 */
.L_x_89:
[----:B------:R-:W-:Y:S02]  /*4330*/  MOV R2, 0x4350 ;  /* 0x0000435000027802 */ /* 0x000fe40000000f00 */
[----:B---345:R-:W-:Y:S05]  /*4340*/  CALL.REL.NOINC `($__internal_0_$__cuda_sm10x_tcgen05_guardrail_trap_col_being_dealloced_not_returned_by_alloc) ;  /* 0x0000008400b47944 */ /* 0x038fea0003c00000 */
[----:B------:R-:W-:Y:S05]  /*4350*/  BRA `(.L_x_90) ;  /* 0x0000000000087947 */ /* 0x000fea0003800000 */
.L_x_88:
[----:B------:R-:W-:Y:S02]  /*4360*/  MOV R2, 0x4380 ;  /* 0x0000438000027802 */ /* 0x000fe40000000f00 */
[----:B---345:R-:W-:Y:S05]  /*4370*/  CALL.REL.NOINC `($__internal_2_$__cuda_sm10x_tcgen05_guardrail_trap_unallocated_columns_being_dealloced) ;  /* 0x0000008400c07944 */ /* 0x038fea0003c00000 */
.L_x_90:
[----:B------:R-:W-:Y:S01]  /*4380*/  NOP ;  /* 0x0000000000007918 */ /* 0x000fe20000000000 */
[----:B----4-:R-:W-:Y:S05]  /*4390*/  EXIT ;  /* 0x000000000000794d */ /* 0x010fea0003800000 */
.L_x_63:
[----:B------:R-:W-:-:S09]  /*43a0*/  UISETP.NE.OR UP5, UPT, UR10, 0x3, !UP5 ;  /* 0x000000030a00788c */ /* 0x000fd2000efa5670 */
[----:B------:R-:W-:Y:S05]  /*43b0*/  BRA.U UP5, `(.L_x_91) ;  /* 0x0000001105147547 */ /* 0x000fea000b800000 */
[----:B------:R-:W1:Y:S01]  /*43c0*/  LDC R0, c[0x0][0xb30] ;  /* 0x0002cc00ff007b82 */ /* 0x000e620000000800 */
[----:B------:R-:W2:Y:S01]  /*43d0*/  LDCU.64 UR8, c[0x0][0x888] ;  /* 0x00011100ff0877ac */ /* 0x000ea20008000a00 */
[----:B------:R-:W-:Y:S02]  /*43e0*/  HFMA2 R29, -RZ, RZ, 0, 0 ;  /* 0x00000000ff1d7431 */ /* 0x000fe400000001ff */
[----:B------:R-:W-:Y:S01]  /*43f0*/  IMAD.MOV.U32 R31, RZ, RZ, 0x1 ;  /* 0x00000001ff1f7424 */ /* 0x000fe200078e00ff */
[----:B------:R-:W-:Y:S01]  /*4400*/  MOV R23, 0x2000 ;  /* 0x0000200000177802 */ /* 0x000fe20000000f00 */
[----:B------:R-:W3:Y:S01]  /*4410*/  LDCU.64 UR4, c[0x0][0x890] ;  /* 0x00011200ff0477ac */ /* 0x000ee20008000a00 */
[----:B------:R-:W-:Y:S01]  /*4420*/  IMAD.MOV.U32 R30, RZ, RZ, RZ ;  /* 0x000000ffff1e7224 */ /* 0x000fe200078e00ff */
[----:B------:R-:W4:Y:S01]  /*4430*/  LDC R19, c[0x0][0x370] ;  /* 0x0000dc00ff137b82 */ /* 0x000f220000000800 */
[----:B------:R-:W-:Y:S01]  /*4440*/  UMOV UR7, 0x400 ;  /* 0x0000040000077882 */ /* 0x000fe20000000000 */
[----:B------:R-:W-:-:S02]  /*4450*/  UPLOP3.LUT UP1, UPT, UPT, UPT, UPT, 0x40, 0x4 ;  /* 0x000000000004789c */ /* 0x000fc40003f2e870 */
[----:B------:R-:W-:-:S04]  /*4460*/  ULEA UR7, UR37, UR7, 0x18 ;  /* 0x0000000725077291 */ /* 0x000fc8000f8ec0ff */
[----:B------:R-:W4:Y:S01]  /*4470*/  LDC R2, c[0x0][0xb0c] ;  /* 0x0002c300ff027b82 */ /* 0x000f220000000800 */
[----:B------:R-:W-:Y:S02]  /*4480*/  UIADD3 UR13, UPT, UPT, UR7, 0xc8, URZ ;  /* 0x000000c8070d7890 */ /* 0x000fe4000fffe0ff */
[----:B--2---:R-:W-:Y:S02]  /*4490*/  UISETP.NE.U32.AND UP2, UPT, UR8, URZ, UPT ;  /* 0x000000ff0800728c */ /* 0x004fe4000bf45070 */
[----:B------:R-:W-:Y:S02]  /*44a0*/  UIADD3 UR33, UPT, UPT, UR7, 0xb0, URZ ;  /* 0x000000b007217890 */ /* 0x000fe4000fffe0ff */
[----:B---3--:R-:W-:Y:S01]  /*44b0*/  UISETP.NE.U32.AND UP3, UPT, UR4, URZ, UPT ;  /* 0x000000ff0400728c */ /* 0x008fe2000bf65070 */
[----:B------:R-:W2:Y:S01]  /*44c0*/  LDC R18, c[0x0][0xb20] ;  /* 0x0002c800ff127b82 */ /* 0x000ea20000000800 */
[----:B-1----:R-:W-:Y:S01]  /*44d0*/  ISETP.NE.AND P1, PT, R0, 0x1, PT ;  /* 0x000000010000780c */ /* 0x002fe20003f25270 */
[----:B------:R-:W-:-:S02]  /*44e0*/  UISETP.NE.AND.EX UP2, UPT, UR9, URZ, UPT, UP2 ;  /* 0x000000ff0900728c */ /* 0x000fc4000bf45320 */
[----:B------:R-:W-:Y:S02]  /*44f0*/  UIADD3 UR25, UPT, UPT, UR7, 0xb8, URZ ;  /* 0x000000b807197890 */ /* 0x000fe4000fffe0ff */
[----:B------:R-:W-:Y:S02]  /*4500*/  UIADD3 UR17, UPT, UPT, UR7, 0xc0, URZ ;  /* 0x000000c007117890 */ /* 0x000fe4000fffe0ff */
[----:B------:R-:W1:Y:S01]  /*4510*/  LDC.64 R32, c[0x0][0x348] ;  /* 0x0000d200ff207b82 */ /* 0x000e620000000a00 */
[----:B------:R-:W-:Y:S02]  /*4520*/  UPRMT UR13, UR37, 0x654, UR13 ;  /* 0x00000654250d7896 */ /* 0x000fe4000800000d */
[----:B------:R-:W-:-:S05]  /*4530*/  UISETP.NE.AND.EX UP3, UPT, UR5, URZ, UPT, UP3 ;  /* 0x000000ff0500728c */ /* 0x000fca000bf65330 */
[----:B------:R-:W3:Y:S08]  /*4540*/  LDC.64 R16, c[0x0][0xb10] ;  /* 0x0002c400ff107b82 */ /* 0x000ef00000000a00 */
[----:B------:R-:W1:Y:S08]  /*4550*/  LDC.64 R6, c[0x0][0xb18] ;  /* 0x0002c600ff067b82 */ /* 0x000e700000000a00 */
[----:B------:R-:W1:Y:S08]  /*4560*/  LDC.64 R4, c[0x0][0xb28] ;  /* 0x0002ca00ff047b82 */ /* 0x000e700000000a00 */
[----:B--2-4-:R-:W1:Y:S02]  /*4570*/  LDC R22, c[0x0][0x374] ;  /* 0x0000dd00ff167b82 */ /* 0x014e640000000800 */
.L_x_102:
[C---:B------:R-:W-:Y:S02]  /*4580*/  LEA R0, R30.reuse, UR7, 0x3 ;  /* 0x000000071e007c11 */ /* 0x040fe4000f8e18ff */
[----:B------:R-:W-:Y:S02]  /*4590*/  SHF.L.U32 R3, R29, 0x1f, RZ ;  /* 0x0000001f1d037819 */ /* 0x000fe400000006ff */
[----:B------:R-:W-:Y:S02]  /*45a0*/  LEA R24, R30, UR7, 0x4 ;  /* 0x000000071e187c11 */ /* 0x000fe4000f8e20ff */
[----:B--2---:R-:W2:Y:S02]  /*45b0*/  SYNCS.PHASECHK.TRANS64.TRYWAIT P0, [R0+URZ+0x100], R3 ;  /* 0x00010003000075a7 */ /* 0x004ea400080011ff */
[----:B--2---:R-:W-:Y:S05]  /*45c0*/  @!P0 BRA `(.L_x_92) ;  /* 0x0000007c00c88947 */ /* 0x004fea0003800000 */
.L_x_192:
[----:B------:R-:W-:Y:S01]  /*45d0*/  ISETP.GE.AND P0, PT, R72, 0x1, PT ;  /* 0x000000014800780c */ /* 0x000fe20003f06270 */
[----:B------:R-:W4:Y:S01]  /*45e0*/  LDS.128 R24, [R24+0x170] ;  /* 0x0001700018187984 */ /* 0x000f220000000c00 */
[----:B--2---:R-:W-:Y:S01]  /*45f0*/  VIADD R0, R0, 0x110 ;  /* 0x0000011000007836 */ /* 0x004fe20000000000 */
[----:B------:R-:W-:Y:S01]  /*4600*/  @!PT LDS RZ, [RZ] ;  /* 0x00000000fffff984 */ /* 0x000fe20000000800 */
[----:B------:R-:W-:Y:S01]  /*4610*/  @!PT LDS RZ, [RZ] ;  /* 0x00000000fffff984 */ /* 0x000fe20000000800 */
[----:B------:R-:W-:Y:S01]  /*4620*/  @!PT LDS RZ, [RZ] ;  /* 0x00000000fffff984 */ /* 0x000fe20000000800 */
[----:B------:R-:W-:Y:S01]  /*4630*/  @!PT LDS RZ, [RZ] ;  /* 0x00000000fffff984 */ /* 0x000fe20000000800 */
[----:B------:R2:W-:Y:S06]  /*4640*/  MEMBAR.ALL.CTA ;  /* 0x0000000000007992 */ /* 0x0005ec0000008000 */
[----:B--2---:R-:W2:Y:S01]  /*4650*/  FENCE.VIEW.ASYNC.S ;  /* 0x00000000000073c6 */ /* 0x004ea20000000000 */
[----:B------:R-:W-:Y:S04]  /*4660*/  PRMT R0, RZ, 0x654, R0 ;  /* 0x00000654ff007816 */ /* 0x000fe80000000000 */
[----:B--2---:R2:W-:Y:S01]  /*4670*/  SYNCS.ARRIVE.TRANS64.RED.A1T0 RZ, [R0+URZ], RZ ;  /* 0x000000ff00ff79a7 */ /* 0x0045e200081004ff */
[----:B----4-:R-:W-:Y:S11]  /*4680*/  LOP3.LUT P3, RZ, R26, 0x1, RZ, 0xc0, !PT ;  /* 0x000000011aff7812 */ /* 0x010ff6000786c0ff */
[----:B------:R-:W-:Y:S02]  /*4690*/  @!UPT UIADD3 URZ, UPT, UPT, URZ, URZ, URZ ;  /* 0x000000fffffff290 */ /* 0x000fe4000fffe0ff */
[----:B------:R-:W-:Y:S02]  /*46a0*/  @P3 MOV R13, R24 ;  /* 0x00000018000d3202 */ /* 0x000fe40000000f00 */
[----:B------:R-:W-:Y:S01]  /*46b0*/  @P3 LOP3.LUT R8, R25, 0xffff, RZ, 0xc0, !PT ;  /* 0x0000ffff19083812 */ /* 0x000fe200078ec0ff */
[----:B--2---:R-:W-:Y:S06]  /*46c0*/  @!P0 BRA `(.L_x_93) ;  /* 0x0000000000a48947 */ /* 0x004fec0003800000 */
[----:B-1----:R-:W-:Y:S01]  /*46d0*/  IMAD.HI.U32 R35, R22, R7, RZ ;  /* 0x0000000716237227 */ /* 0x002fe200078e00ff */
[----:B------:R-:W-:Y:S02]  /*46e0*/  ISETP.NE.AND P0, PT, R6, 0x1, PT ;  /* 0x000000010600780c */ /* 0x000fe40003f05270 */
[----:B------:R-:W-:Y:S01]  /*46f0*/  ISETP.NE.AND P2, PT, R72, 0x1, PT ;  /* 0x000000014800780c */ /* 0x000fe20003f45270 */
[----:B---3--:R-:W-:Y:S01]  /*4700*/  IMAD.HI.U32 R34, R19, R16, RZ ;  /* 0x0000001013227227 */ /* 0x008fe200078e00ff */
[----:B------:R-:W-:Y:S02]  /*4710*/  SHF.R.U32.HI R35, RZ, R18, R35 ;  /* 0x00000012ff237219 */ /* 0x000fe40000011623 */
[----:B------:R-:W-:Y:S01]  /*4720*/  ISETP.NE.AND P4, PT, R2, 0x1, PT ;  /* 0x000000010200780c */ /* 0x000fe20003f85270 */
[----:B------:R-:W-:Y:S01]  /*4730*/  IMAD.HI.U32 R36, R13, R16, RZ ;  /* 0x000000100d247227 */ /* 0x000fe200078e00ff */
[----:B------:R-:W-:Y:S02]  /*4740*/  SHF.R.U32.HI R34, RZ, R17, R34 ;  /* 0x00000011ff227219 */ /* 0x000fe40000011622 */
[----:B------:R-:W-:Y:S01]  /*4750*/  SEL R3, R22, R35, !P0 ;  /* 0x0000002316037207 */ /* 0x000fe20004000000 */
[C---:B------:R-:W-:Y:S01]  /*4760*/  IMAD.HI.U32 R35, R8.reuse, R7, RZ ;  /* 0x0000000708237227 */ /* 0x040fe200078e00ff */
[----:B------:R-:W-:Y:S02]  /*4770*/  SEL R11, R19, R34, !P4 ;  /* 0x00000022130b7207 */ /* 0x000fe40006000000 */
[----:B------:R-:W-:Y:S01]  /*4780*/  SHF.R.U32.HI R36, RZ, R17, R36 ;  /* 0x00000011ff247219 */ /* 0x000fe20000011624 */
[----:B------:R-:W-:Y:S01]  /*4790*/  IMAD.HI.U32 R38, R3, R4, RZ ;  /* 0x0000000403267227 */ /* 0x000fe200078e00ff */
[----:B------:R-:W-:Y:S03]  /*47a0*/  SHF.R.U32.HI R35, RZ, R18, R35 ;  /* 0x00000012ff237219 */ /* 0x000fe60000011623 */
[----:B------:R-:W-:Y:S01]  /*47b0*/  IMAD.HI.U32 R34, R11, R4, RZ ;  /* 0x000000040b227227 */ /* 0x000fe200078e00ff */
[----:B------:R-:W-:Y:S02]  /*47c0*/  @P2 SHF.R.U32.HI R3, RZ, R5, R38 ;  /* 0x00000005ff032219 */ /* 0x000fe40000011626 */
[----:B------:R-:W-:Y:S02]  /*47d0*/  SEL R9, R8, R35, !P0 ;  /* 0x0000002308097207 */ /* 0x000fe40004000000 */
[----:B------:R-:W-:Y:S01]  /*47e0*/  @P2 SHF.R.U32.HI R11, RZ, R5, R34 ;  /* 0x00000005ff0b2219 */ /* 0x000fe20000011622 */
[C---:B------:R-:W-:Y:S01]  /*47f0*/  IMAD R10, R72.reuse, R3, RZ ;  /* 0x00000003480a7224 */ /* 0x040fe200078e02ff */
[----:B------:R-:W-:Y:S01]  /*4800*/  SEL R3, R13, R36, !P4 ;  /* 0x000000240d037207 */ /* 0x000fe20006000000 */
[C---:B------:R-:W-:Y:S03]  /*4810*/  IMAD.HI.U32 R14, R9.reuse, R4, RZ ;  /* 0x00000004090e7227 */ /* 0x040fe600078e00ff */
[----:B------:R-:W-:Y:S01]  /*4820*/  ISETP.GE.AND P0, PT, R9, R10, PT ;  /* 0x0000000a0900720c */ /* 0x000fe20003f06270 */
[C---:B------:R-:W-:Y:S01]  /*4830*/  IMAD R12, R72.reuse, R11, RZ ;  /* 0x0000000b480c7224 */ /* 0x040fe200078e02ff */
[-C--:B------:R-:W-:Y:S04]  /*4840*/  SHF.R.U32.HI R14, RZ, R5.reuse, R14 ;  /* 0x00000005ff0e7219 */ /* 0x080fe8000001160e */
[----:B------:R-:W-:Y:S02]  /*4850*/  ISETP.GE.OR P0, PT, R3, R12, P0 ;  /* 0x0000000c0300720c */ /* 0x000fe40000706670 */
[----:B------:R-:W-:Y:S05]  /*4860*/  SEL R15, R9, R14, !P2 ;  /* 0x0000000e090f7207 */ /* 0x000fea0005000000 */
[----:B------:R-:W-:Y:S04]  /*4870*/  IMAD.MOV R14, RZ, RZ, -R15 ;  /* 0x000000ffff0e7224 */ /* 0x000fe800078e0a0f */
[----:B------:R-:W-:Y:S02]  /*4880*/  IMAD R14, R72, R14, R9 ;  /* 0x0000000e480e7224 */ /* 0x000fe400078e0209 */
[C---:B------:R-:W-:Y:S05]  /*4890*/  @!P0 IMAD.HI.U32 R10, R3.reuse, R4, RZ ;  /* 0x00000004030a8227 */ /* 0x040fea00078e00ff */
[----:B------:R-:W-:Y:S04]  /*48a0*/  @!P0 SHF.R.U32.HI R10, RZ, R5, R10 ;  /* 0x00000005ff0a8219 */ /* 0x000fe8000001160a */
[----:B------:R-:W-:Y:S01]  /*48b0*/  @!P0 SEL R0, R3, R10, !P2 ;  /* 0x0000000a03008207 */ /* 0x000fe20005000000 */
[----:B------:R-:W-:Y:S03]  /*48c0*/  IMAD.MOV R10, RZ, RZ, -R3 ;  /* 0x000000ffff0a7224 */ /* 0x000fe600078e0a03 */
[----:B------:R-:W-:Y:S01]  /*48d0*/  @!P0 IADD3 R15, PT, PT, R15, -R0, RZ ;  /* 0x800000000f0f8210 */ /* 0x000fe20007ffe0ff */
[----:B------:R-:W-:Y:S01]  /*48e0*/  @!P0 IMAD R0, R11, R14, R0 ;  /* 0x0000000e0b008224 */ /* 0x000fe200078e0200 */
[----:B------:R-:W-:Y:S01]  /*48f0*/  IADD3 R11, PT, PT, -R9, RZ, RZ ;  /* 0x000000ff090b7210 */ /* 0x000fe20007ffe1ff */
[----:B------:R-:W-:Y:S02]  /*4900*/  IMAD R13, R2, R10, R13 ;  /* 0x0000000a020d7224 */ /* 0x000fe400078e020d */
[----:B------:R-:W-:Y:S02]  /*4910*/  @!P0 IMAD R9, R15, R72, R3 ;  /* 0x000000480f098224 */ /* 0x000fe400078e0203 */
[----:B------:R-:W-:Y:S02]  /*4920*/  @!P0 IMAD.MOV.U32 R3, RZ, RZ, R0 ;  /* 0x000000ffff038224 */ /* 0x000fe400078e0000 */
[----:B------:R-:W-:Y:S02]  /*4930*/  IMAD R8, R6, R11, R8 ;  /* 0x0000000b06087224 */ /* 0x000fe400078e0208 */
[----:B------:R-:W-:Y:S02]  /*4940*/  IMAD R13, R3, R2, R13 ;  /* 0x00000002030d7224 */ /* 0x000fe400078e020d */
[----:B------:R-:W-:Y:S02]  /*4950*/  IMAD R8, R9, R6, R8 ;  /* 0x0000000609087224 */ /* 0x000fe400078e0208 */
.L_x_93:
[----:B------:R-:W-:Y:S05]  /*4960*/  BRA.U UP1, `(.L_x_94) ;  /* 0x0000000101107547 */ /* 0x000fea000b800000 */
[----:B------:R-:W-:Y:S04]  /*4970*/  MOV R0, UR6 ;  /* 0x0000000600007c02 */ /* 0x000fe80008000f00 */
[----:B------:R-:W-:Y:S04]  /*4980*/  SHF.L.U32 R3, R0, 0x1f, RZ ;  /* 0x0000001f00037819 */ /* 0x000fe800000006ff */
[----:B------:R-:W2:Y:S02]  /*4990*/  SYNCS.PHASECHK.TRANS64.TRYWAIT P0, [UR7+0xf8], R3 ;  /* 0x0000f803ff0075a7 */ /* 0x000ea40008001107 */
[----:B--2---:R-:W-:Y:S05]  /*49a0*/  @!P0 BRA `(.L_x_95) ;  /* 0x0000007800e48947 */ /* 0x004fea0003800000 */
.L_x_94:
[----:B------:R-:W-:Y:S02]  /*49b0*/  R2UR UR35, R21 ;  /* 0x00000000152372ca */ /* 0x000fe400000e0000 */
[----:B------:R-:W-:Y:S02]  /*49c0*/  R2UR UR34, R20 ;  /* 0x00000000142272ca */ /* 0x000fe400000e0000 */
[----:B------:R-:W-:Y:S02]  /*49d0*/  ISETP.NE.U32.AND P2, PT, RZ, UR4, PT ;  /* 0x00000004ff007c0c */ /* 0x000fe4000bf45070 */
[----:B------:R-:W-:Y:S02]  /*49e0*/  SHF.L.U32 R12, R31, 0x1f, RZ ;  /* 0x0000001f1f0c7819 */ /* 0x000fe400000006ff */
[----:B------:R-:W-:Y:S05]  /*49f0*/  ISETP.NE.AND.EX P2, PT, RZ, UR5, PT, P2 ;  /* 0x00000005ff007c0c */ /* 0x000fea000bf45320 */
[----:B------:R-:W-:Y:S02]  /*4a00*/  USHF.L.U32 UR35, UR35, 0x7, URZ ;  /* 0x0000000723237899 */ /* 0x000fe400080006ff */
[----:B------:R-:W-:Y:S01]  /*4a10*/  USHF.L.U32 UR34, UR34, 0x8, URZ ;  /* 0x0000000822227899 */ /* 0x000fe200080006ff */
[----:B------:R-:W-:Y:S11]  /*4a20*/  BRA.U !UP3, `(.L_x_96) ;  /* 0x000000010b347547 */ /* 0x000ff6000b800000 */
[----:B------:R-:W-:Y:S01]  /*4a30*/  UPLOP3.LUT UP0, UPT, UPT, UPT, UP2, 0x80, 0x8 ;  /* 0x000000000008789c */ /* 0x000fe20003f0f020 */
[----:B--2---:R-:W-:Y:S02]  /*4a40*/  HFMA2 R0, -RZ, RZ, 0, 5.9604644775390625e-08 ;  /* 0x00000001ff007431 */ /* 0x004fe400000001ff */
[----:B------:R-:W-:Y:S03]  /*4a50*/  IMAD.MOV.U32 R171, RZ, RZ, 0x1 ;  /* 0x00000001ffab7424 */ /* 0x000fe600078e00ff */
[----:B------:R-:W-:Y:S05]  /*4a60*/  PLOP3.LUT P0, PT, PT, PT, UP0, 0x80, 0x8 ;  /* 0x000000000008781c */ /* 0x000fea0003f0f008 */
[----:B------:R-:W2:Y:S01]  /*4a70*/  @UP0 LDCU.64 UR10, c[0x0][0x888] ;  /* 0x00011100ff0a07ac */ /* 0x000ea20008000a00 */
[----:B------:R-:W-:Y:S07]  /*4a80*/  @UP0 UIMAD UR8, UR36, UR4, URZ ;  /* 0x00000004240802a4 */ /* 0x000fee000f8e02ff */
[----:B------:R-:W-:Y:S01]  /*4a90*/  @!P0 PRMT R171, R0, 0x7610, R171 ;  /* 0x0000761000ab8816 */ /* 0x000fe200000000ab */
[----:B--2---:R-:W-:Y:S03]  /*4aa0*/  @UP0 UIMAD.WIDE UR10, UR8, 0x4, UR10 ;  /* 0x00000004080a08a5 */ /* 0x004fe6000f8e020a */
[----:B------:R-:W2:Y:S03]  /*4ab0*/  @!UP0 LDCU UR8, c[0x0][0x880] ;  /* 0x00011000ff0887ac */ /* 0x000ea60008000800 */
[----:B------:R-:W-:Y:S01]  /*4ac0*/  IMAD.U32 R10, RZ, RZ, UR10 ;  /* 0x0000000aff0a7e24 */ /* 0x000fe2000f8e00ff */
[----:B------:R-:W-:Y:S05]  /*4ad0*/  MOV R11, UR11 ;  /* 0x0000000b000b7c02 */ /* 0x000fea0008000f00 */
[----:B-----5:R4:W5:Y:S02]  /*4ae0*/  @P0 LDG.E R81, desc[UR46][R10.64] ;  /* 0x0000002e0a510981 */ /* 0x020964000c1e1900 */
[----:B--2-4-:R-:W-:Y:S07]  /*4af0*/  @!P0 IMAD.U32 R81, RZ, RZ, UR8 ;  /* 0x00000008ff518e24 */ /* 0x014fee000f8e00ff */
.L_x_96:
[----:B-----5:R-:W-:Y:S01]  /*4b00*/  @!P2 FSETP.EQ.AND P0, PT, R81, RZ, PT ;  /* 0x000000ff5100a20b */ /* 0x020fe20003f02000 */
[----:B------:R-:W-:Y:S01]  /*4b10*/  @!UPT UIADD3 URZ, UPT, UPT, URZ, URZ, URZ ;  /* 0x000000fffffff290 */ /* 0x000fe2000fffe0ff */
[----:B------:R-:W-:Y:S11]  /*4b20*/  @!P2 BRA `(.L_x_97) ;  /* 0x000000000014a947 */ /* 0x000ff60003800000 */
[----:B------:R-:W-:Y:S02]  /*4b30*/  LOP3.LUT P2, RZ, R171, 0xff, RZ, 0xc0, !PT ;  /* 0x000000ffabff7812 */ /* 0x000fe4000784c0ff */
[----:B------:R-:W-:Y:S04]  /*4b40*/  PLOP3.LUT P0, PT, PT, PT, UP0, 0x80, 0x8 ;  /* 0x000000000008781c */ /* 0x000fe80003f0f008 */
[----:B------:R-:W-:Y:S07]  /*4b50*/  PLOP3.LUT P0, PT, P0, PT, PT, 0x8, 0x80 ;  /* 0x000000000080781c */ /* 0x000fee000070e170 */
[----:B------:R-:W-:Y:S11]  /*4b60*/  @P2 FSETP.EQ.AND P0, PT, R81, RZ, PT ;  /* 0x000000ff5100220b */ /* 0x000ff60003f02000 */
[----:B------:R-:W-:Y:S02]  /*4b70*/  @!UPT UIADD3 URZ, UPT, UPT, URZ, URZ, URZ ;  /* 0x000000fffffff290 */ /* 0x000fe4000fffe0ff */
.L_x_97:
[----:B------:R-:W4:Y:S01]  /*4b80*/  SYNCS.PHASECHK.TRANS64.TRYWAIT P2, [UR7+0xd0], R12 ;  /* 0x0000d00cff0075a7 */ /* 0x000f220008041107 */
[----:B------:R-:W-:Y:S04]  /*4b90*/  ELECT P4, URZ, PT ;  /* 0x0000000000ff782f */ /* 0x000fe80003880000 */
[----:B------:R-:W-:Y:S11]  /*4ba0*/  PLOP3.LUT P4, PT, P0, P4, PT, 0xf2, 0x2f ;  /* 0x00000000002f781c */ /* 0x000ff60000789e72 */
[----:B------:R-:W-:Y:S02]  /*4bb0*/  @!UPT UIADD3 URZ, UPT, UPT, URZ, URZ, URZ ;  /* 0x000000fffffff290 */ /* 0x000fe4000fffe0ff */
[----:B-1----:R-:W-:Y:S05]  /*4bc0*/  @!P4 IADD3 R9, P0, PT, R32, 0x580, RZ ;  /* 0x000005802009c810 */ /* 0x002fea0007f1e0ff */
[----:B--2---:R-:W-:Y:S01]  /*4bd0*/  @!P4 IMAD.X R0, RZ, RZ, R33, P0 ;  /* 0x000000ffff00c224 */ /* 0x004fe200000e0621 */
[----:B----4-:R-:W-:Y:S07]  /*4be0*/  @!P2 BRA `(.L_x_98) ;  /* 0x00000078006ca947 */ /* 0x010fee0003800000 */
.L_x_195:
[----:B------:R-:W-:Y:S01]  /*4bf0*/  @!P4 R2UR UR8, R0 ;  /* 0x000000000008c2ca */ /* 0x000fe200000e0000 */
[----:B------:R-:W-:Y:S01]  /*4c00*/  VOTEU.ALL UP1, P4 ;  /* 0x0000000000ff7886 */ /* 0x000fe20002020000 */
[----:B------:R-:W-:Y:S01]  /*4c10*/  @!P4 R2UR UR9, R9 ;  /* 0x000000000909c2ca */ /* 0x000fe200000e0000 */
[----:B------:R-:W-:Y:S01]  /*4c20*/  @!P4 IMAD.MOV.U32 R0, RZ, RZ, 0x2000 ;  /* 0x00002000ff00c424 */ /* 0x000fe200078e00ff */
[----:B------:R-:W-:Y:S01]  /*4c30*/  UMOV UR10, 0x0 ;  /* 0x00000000000a7882 */ /* 0x000fe20000000000 */
[----:B------:R-:W-:Y:S01]  /*4c40*/  UMOV UR11, 0x10000000 ;  /* 0x10000000000b7882 */ /* 0x000fe20000000000 */
[----:B------:R-:W-:Y:S01]  /*4c50*/  @!UP1 UIADD3 UR32, UPT, UPT, UR7, 0x200, URZ ;  /* 0x0000020007209890 */ /* 0x000fe2000fffe0ff */
[----:B------:R-:W-:Y:S01]  /*4c60*/  @!P4 IADD3 R9, P0, PT, R32, 0x580, RZ ;  /* 0x000005802009c810 */ /* 0x000fe20007f1e0ff */
[----:B------:R-:W-:Y:S05]  /*4c70*/  VOTEU.ALL UP1, P4 ;  /* 0x0000000000ff7886 */ /* 0x000fea0002020000 */
[----:B------:R-:W-:Y:S01]  /*4c80*/  IMAD.U32 R11, RZ, RZ, UR8 ;  /* 0x00000008ff0b7e24 */ /* 0x000fe2000f8e00ff */
[----:B------:R-:W-:Y:S01]  /*4c90*/  UPRMT UR8, UR37, 0x654, UR33 ;  /* 0x0000065425087896 */ /* 0x000fe20008000021 */
[----:B------:R-:W-:Y:S03]  /*4ca0*/  IMAD.U32 R10, RZ, RZ, UR9 ;  /* 0x00000009ff0a7e24 */ /* 0x000fe6000f8e00ff */
[----:B------:R-:W-:Y:S02]  /*4cb0*/  @!P4 R2UR UR15, R11 ;  /* 0x000000000b0fc2ca */ /* 0x000fe400000e0000 */
[----:B------:R-:W-:Y:S11]  /*4cc0*/  @!P4 R2UR UR14, R10 ;  /* 0x000000000a0ec2ca */ /* 0x000ff600000e0000 */
[----:B------:R-:W-:Y:S02]  /*4cd0*/  @!UPT UIADD3 URZ, UPT, UPT, URZ, URZ, URZ ;  /* 0x000000fffffff290 */ /* 0x000fe4000fffe0ff */
[----:B------:R2:W-:Y:S01]  /*4ce0*/  @!UP1 UTMALDG.3D [UR32], [UR14], desc[UR10] ;  /* 0x00000a200e0095b4 */ /* 0x0005e20008011000 */
[----:B------:R4:W-:Y:S01]  /*4cf0*/  @!P4 SYNCS.ARRIVE.TRANS64.RED.A0TR RZ, [UR7+0xb0], R0 ;  /* 0x0000b000ffffc9a7 */ /* 0x0009e20008300407 */
[----:B------:R-:W-:Y:S01]  /*4d00*/  SYNCS.ARRIVE.TRANS64.RED.A1T0 RZ, [UR8], RZ ;  /* 0x000000ffffff79a7 */ /* 0x000fe20008100408 */
[----:B----4-:R-:W-:Y:S01]  /*4d10*/  @!P4 IMAD.X R0, RZ, RZ, R33, P0 ;  /* 0x000000ffff00c224 */ /* 0x010fe200000e0621 */
[----:B------:R-:W4:Y:S02]  /*4d20*/  SYNCS.PHASECHK.TRANS64.TRYWAIT P2, [UR7+0xd8], R12 ;  /* 0x0000d80cff0075a7 */ /* 0x000f240008041107 */
[----:B--2-4-:R-:W-:Y:S05]  /*4d30*/  @!P2 BRA `(.L_x_99) ;  /* 0x000000780030a947 */ /* 0x014fea0003800000 */
.L_x_197:
        /* <DEDUP_REMOVED lines=8> */
[----:B------:R-:W-:Y:S01]  /*4dc0*/  @!UP1 UIADD3 UR24, UPT, UPT, UR7, 0x2200, URZ ;  /* 0x0000220007189890 */ /* 0x000fe2000fffe0ff */
[----:B------:R-:W-:Y:S01]  /*4dd0*/  VOTEU.ALL UP1, P4 ;  /* 0x0000000000ff7886 */ /* 0x000fe20002020000 */
[----:B------:R-:W-:Y:S01]  /*4de0*/  UMOV UR27, UR35 ;  /* 0x00000023001b7c82 */ /* 0x000fe20008000000 */
[----:B------:R-:W-:Y:S02]  /*4df0*/  UMOV UR28, UR36 ;  /* 0x00000024001c7c82 */ /* 0x000fe40008000000 */
[----:B------:R-:W-:Y:S01]  /*4e00*/  IMAD.U32 R11, RZ, RZ, UR8 ;  /* 0x00000008ff0b7e24 */ /* 0x000fe2000f8e00ff */
[----:B------:R-:W-:Y:S01]  /*4e10*/  UPRMT UR8, UR37, 0x654, UR25 ;  /* 0x0000065425087896 */ /* 0x000fe20008000019 */
[----:B------:R-:W-:Y:S02]  /*4e20*/  IMAD.U32 R10, RZ, RZ, UR9 ;  /* 0x00000009ff0a7e24 */ /* 0x000fe4000f8e00ff */
[----:B------:R-:W-:Y:S01]  /*4e30*/  @!P4 IMAD.X R20, RZ, RZ, R33, P0 ;  /* 0x000000ffff14c224 */ /* 0x000fe200000e0621 */
[----:B------:R-:W-:Y:S02]  /*4e40*/  @!P4 R2UR UR15, R11 ;  /* 0x000000000b0fc2ca */ /* 0x000fe400000e0000 */
[----:B------:R-:W-:Y:S11]  /*4e50*/  @!P4 R2UR UR14, R10 ;  /* 0x000000000a0ec2ca */ /* 0x000ff600000e0000 */
[----:B------:R-:W-:Y:S02]  /*4e60*/  @!UPT UIADD3 URZ, UPT, UPT, URZ, URZ, URZ ;  /* 0x000000fffffff290 */ /* 0x000fe4000fffe0ff */
[----:B------:R2:W-:Y:S01]  /*4e70*/  @!UP1 UTMALDG.3D [UR24], [UR14], desc[UR10] ;  /* 0x00000a180e0095b4 */ /* 0x0005e20008011000 */
[----:B------:R2:W-:Y:S01]  /*4e80*/  @!P4 SYNCS.ARRIVE.TRANS64.RED.A0TR RZ, [UR7+0xb8], R0 ;  /* 0x0000b800ffffc9a7 */ /* 0x0005e20008300407 */
[----:B------:R-:W-:Y:S01]  /*4e90*/  SYNCS.ARRIVE.TRANS64.RED.A1T0 RZ, [UR8], RZ ;  /* 0x000000ffffff79a7 */ /* 0x000fe20008100408 */
[----:B------:R-:W4:Y:S02]  /*4ea0*/  SYNCS.PHASECHK.TRANS64.TRYWAIT P2, [UR7+0xe0], R12 ;  /* 0x0000e00cff0075a7 */ /* 0x000f240008041107 */
[----:B--2-4-:R-:W-:Y:S05]  /*4eb0*/  @!P2 BRA `(.L_x_100) ;  /* 0x0000007400e8a947 */ /* 0x014fea0003800000 */
.L_x_199:
[----:B------:R-:W2:Y:S01]  /*4ec0*/  LDC.64 R14, c[0x0][0xb10] ;  /* 0x0002c400ff0e7b82 */ /* 0x000ea20000000a00 */
[----:B------:R-:W-:Y:S01]  /*4ed0*/  @!P4 R2UR UR8, R20 ;  /* 0x000000001408c2ca */ /* 0x000fe200000e0000 */
[----:B------:R-:W-:Y:S01]  /*4ee0*/  VOTEU.ALL UP1, P4 ;  /* 0x0000000000ff7886 */ /* 0x000fe20002020000 */
[----:B------:R-:W-:Y:S01]  /*4ef0*/  @!P4 R2UR UR9, R21 ;  /* 0x000000001509c2ca */ /* 0x000fe200000e0000 */
[----:B------:R-:W-:Y:S01]  /*4f00*/  UMOV UR10, 0x0 ;  /* 0x00000000000a7882 */ /* 0x000fe20000000000 */
[----:B------:R-:W-:Y:S03]  /*4f10*/  UMOV UR11, 0x10000000 ;  /* 0x10000000000b7882 */ /* 0x000fe60000000000 */
[----:B------:R-:W4:Y:S01]  /*4f20*/  LDC.64 R10, c[0x0][0xb18] ;  /* 0x0002c600ff0a7b82 */ /* 0x000f220000000a00 */
[----:B------:R-:W-:Y:S01]  /*4f30*/  @!UP1 UIADD3 UR18, UPT, UPT, UR34, 0x80, URZ ;  /* 0x0000008022129890 */ /* 0x000fe2000fffe0ff */
[----:B------:R-:W-:Y:S01]  /*4f40*/  @P3 SHF.R.U32.HI R28, RZ, 0x10, R25 ;  /* 0x00000010ff1c3819 */ /* 0x000fe20000011619 */
[----:B------:R-:W-:Y:S01]  /*4f50*/  @!UP1 UIADD3 UR16, UPT, UPT, UR7, 0x4200, URZ ;  /* 0x0000420007109890 */ /* 0x000fe2000fffe0ff */
[----:B------:R-:W-:Y:S01]  /*4f60*/  VIADD R30, R30, 0x1 ;  /* 0x000000011e1e7836 */ /* 0x000fe20000000000 */
[----:B------:R-:W-:Y:S03]  /*4f70*/  VOTEU.ALL UP1, P4 ;  /* 0x0000000000ff7886 */ /* 0x000fe60002020000 */
[----:B------:R-:W5:Y:S01]  /*4f80*/  @!P1 LDC R0, c[0x0][0xb20] ;  /* 0x0002c800ff009b82 */ /* 0x000f620000000800 */
[----:B------:R-:W-:Y:S01]  /*4f90*/  UMOV UR19, UR35 ;  /* 0x0000002300137c82 */ /* 0x000fe20008000000 */
[----:B------:R-:W-:Y:S01]  /*4fa0*/  IMAD.U32 R21, RZ, RZ, UR8 ;  /* 0x00000008ff157e24 */ /* 0x000fe2000f8e00ff */
[----:B------:R-:W-:Y:S05]  /*4fb0*/  UMOV UR20, UR36 ;  /* 0x0000002400147c82 */ /* 0x000fea0008000000 */
[----:B-1----:R-:W1:Y:S01]  /*4fc0*/  @!P1 LDC R3, c[0x0][0xb0c] ;  /* 0x0002c300ff039b82 */ /* 0x002e620000000800 */
[----:B------:R-:W-:Y:S01]  /*4fd0*/  IMAD.U32 R20, RZ, RZ, UR9 ;  /* 0x00000009ff147e24 */ /* 0x000fe2000f8e00ff */
[----:B------:R-:W-:Y:S01]  /*4fe0*/  UPRMT UR8, UR37, 0x654, UR17 ;  /* 0x0000065425087896 */ /* 0x000fe20008000011 */
[----:B------:R-:W-:Y:S03]  /*4ff0*/  @!P4 R2UR UR15, R21 ;  /* 0x00000000150fc2ca */ /* 0x000fe600000e0000 */
[----:B------:R-:W-:Y:S01]  /*5000*/  @!P4 R2UR UR14, R20 ;  /* 0x00000000140ec2ca */ /* 0x000fe200000e0000 */
[----:B------:R-:W-:Y:S11]  /*5010*/  @!P4 IMAD.MOV.U32 R20, RZ, RZ, 0x2000 ;  /* 0x00002000ff14c424 */ /* 0x000ff600078e00ff */
[----:B------:R-:W-:Y:S01]  /*5020*/  @!UPT UIADD3 URZ, UPT, UPT, URZ, URZ, URZ ;  /* 0x000000fffffff290 */ /* 0x000fe2000fffe0ff */
[----:B------:R1:W-:Y:S01]  /*5030*/  @!UP1 UTMALDG.3D [UR16], [UR14], desc[UR10] ;  /* 0x00000a100e0095b4 */ /* 0x0003e20008011000 */
[----:B------:R1:W-:Y:S02]  /*5040*/  @!P4 SYNCS.ARRIVE.TRANS64.RED.A0TR RZ, [UR7+0xc0], R20 ;  /* 0x0000c014ffffc9a7 */ /* 0x0003e40008300407 */
[----:B-1----:R-:W-:Y:S01]  /*5050*/  @!P1 ISETP.NE.AND P2, PT, R3, 0x1, PT ;  /* 0x000000010300980c */ /* 0x002fe20003f45270 */
[C---:B--2---:R-:W-:Y:S01]  /*5060*/  @!P1 IMAD.HI.U32 R14, R13.reuse, R14, RZ ;  /* 0x0000000e0d0e9227 */ /* 0x044fe200078e00ff */
[----:B----4-:R-:W-:Y:S03]  /*5070*/  @!P1 ISETP.NE.AND P0, PT, R10, 0x1, PT ;  /* 0x000000010a00980c */ /* 0x010fe60003f05270 */
[C---:B------:R-:W-:Y:S01]  /*5080*/  @!P1 IMAD.HI.U32 R11, R8.reuse, R11, RZ ;  /* 0x0000000b080b9227 */ /* 0x040fe200078e00ff */
[----:B------:R-:W-:Y:S04]  /*5090*/  @!P1 SHF.R.U32.HI R14, RZ, R15, R14 ;  /* 0x0000000fff0e9219 */ /* 0x000fe8000001160e */
[----:B-----5:R-:W-:Y:S01]  /*50a0*/  @!P1 SHF.R.U32.HI R9, RZ, R0, R11 ;  /* 0x00000000ff099219 */ /* 0x020fe2000001160b */
[----:B------:R-:W-:Y:S01]  /*50b0*/  SYNCS.ARRIVE.TRANS64.RED.A1T0 RZ, [UR8], RZ ;  /* 0x000000ffffff79a7 */ /* 0x000fe20008100408 */
[----:B------:R-:W-:Y:S02]  /*50c0*/  @!P1 SEL R14, R13, R14, !P2 ;  /* 0x0000000e0d0e9207 */ /* 0x000fe40005000000 */
[----:B------:R-:W-:Y:S01]  /*50d0*/  @!P1 SEL R9, R8, R9, !P0 ;  /* 0x0000000908099207 */ /* 0x000fe20004000000 */
[----:B------:R-:W1:Y:S04]  /*50e0*/  SYNCS.PHASECHK.TRANS64.TRYWAIT P5, [UR7+0xe8], R12 ;  /* 0x0000e80cff0075a7 */ /* 0x000e6800080a1107 */
[----:B------:R-:W-:Y:S02]  /*50f0*/  @!P1 IMAD.IADD R0, R9, 0x1, -R14 ;  /* 0x0000000109009824 */ /* 0x000fe400078e0a0e */
[----:B------:R-:W-:Y:S02]  /*5100*/  @!P1 IMAD.IADD R9, R14, 0x1, -R9 ;  /* 0x000000010e099824 */ /* 0x000fe400078e0a09 */
[----:B------:R-:W-:Y:S02]  /*5110*/  @!P1 IMAD R13, R0, R3, R13 ;  /* 0x00000003000d9224 */ /* 0x000fe400078e020d */
[----:B------:R-:W-:Y:S01]  /*5120*/  @!P1 IMAD R8, R9, R10, R8 ;  /* 0x0000000a09089224 */ /* 0x000fe200078e0208 */
[----:B-1----:R-:W-:Y:S06]  /*5130*/  @!P5 BRA `(.L_x_101) ;  /* 0x000000740060d947 */ /* 0x002fec0003800000 */
.L_x_201:
[----:B-1----:R-:W-:Y:S01]  /*5140*/  @!P4 IADD3 R3, P0, PT, R32, 0x580, RZ ;  /* 0x000005802003c810 */ /* 0x002fe20007f1e0ff */
[----:B------:R-:W-:Y:S01]  /*5150*/  VOTEU.ALL UP1, P4 ;  /* 0x0000000000ff7886 */ /* 0x000fe20002020000 */
[----:B------:R-:W-:Y:S01]  /*5160*/  UMOV UR18, 0x0 ;  /* 0x0000000000127882 */ /* 0x000fe20000000000 */
[----:B------:R-:W-:Y:S01]  /*5170*/  UMOV UR19, 0x10000000 ;  /* 0x1000000000137882 */ /* 0x000fe20000000000 */
[----:B------:R-:W-:Y:S01]  /*5180*/  @!P4 R2UR UR9, R3 ;  /* 0x000000000309c2ca */ /* 0x000fe200000e0000 */
[----:B------:R-:W-:Y:S01]  /*5190*/  @!P4 IMAD.X R0, RZ, RZ, R33, P0 ;  /* 0x000000ffff00c224 */ /* 0x000fe200000e0621 */
[----:B------:R-:W-:Y:S01]  /*51a0*/  @!UP1 UIADD3 UR10, UPT, UPT, UR34, 0xc0, URZ ;  /* 0x000000c0220a9890 */ /* 0x000fe2000fffe0ff */
[----:B------:R-:W-:Y:S01]  /*51b0*/  ISETP.NE.AND P0, PT, R30, 0x2, PT ;  /* 0x000000021e00780c */ /* 0x000fe20003f05270 */
[----:B------:R-:W-:Y:S01]  /*51c0*/  UMOV UR11, UR35 ;  /* 0x00000023000b7c82 */ /* 0x000fe20008000000 */
[----:B------:R-:W-:Y:S01]  /*51d0*/  UMOV UR12, UR36 ;  /* 0x00000024000c7c82 */ /* 0x000fe20008000000 */
[----:B------:R-:W-:Y:S01]  /*51e0*/  @!P4 R2UR UR8, R0 ;  /* 0x000000000008c2ca */ /* 0x000fe200000e0000 */
[----:B------:R-:W-:Y:S01]  /*51f0*/  IMAD.IADD R20, R8, 0x1, R147 ;  /* 0x0000000108147824 */ /* 0x000fe200078e0293 */
[----:B------:R-:W-:Y:S01]  /*5200*/  @P3 R2UR UR36, R28 ;  /* 0x000000001c2432ca */ /* 0x000fe200000e0000 */
[----:B------:R-:W-:Y:S01]  /*5210*/  IMAD.IADD R21, R13, 0x1, R170 ;  /* 0x000000010d157824 */ /* 0x000fe200078e02aa */
[----:B------:R-:W-:Y:S02]  /*5220*/  SEL R0, RZ, 0x1, P0 ;  /* 0x00000001ff007807 */ /* 0x000fe40000000000 */
[----:B------:R-:W-:Y:S01]  /*5230*/  LOP3.LUT R31, R31, 0x1, RZ, 0x3c, !PT ;  /* 0x000000011f1f7812 */ /* 0x000fe200078e3cff */
[----:B------:R-:W-:Y:S01]  /*5240*/  IMAD.U32 R10, RZ, RZ, UR9 ;  /* 0x00000009ff0a7e24 */ /* 0x000fe2000f8e00ff */
[----:B------:R-:W-:Y:S01]  /*5250*/  @!UP1 UIADD3 UR9, UPT, UPT, UR7, 0xc8, URZ ;  /* 0x000000c807099890 */ /* 0x000fe2000fffe0ff */
[----:B------:R-:W-:Y:S02]  /*5260*/  LOP3.LUT R29, R29, R0, RZ, 0x3c, !PT ;  /* 0x000000001d1d7212 */ /* 0x000fe400078e3cff */
[----:B------:R-:W-:Y:S02]  /*5270*/  SEL R30, R30, RZ, P0 ;  /* 0x000000ff1e1e7207 */ /* 0x000fe40000000000 */
[----:B------:R-:W-:Y:S01]  /*5280*/  IMAD.U32 R11, RZ, RZ, UR8 ;  /* 0x00000008ff0b7e24 */ /* 0x000fe2000f8e00ff */
[----:B------:R-:W-:Y:S01]  /*5290*/  @!P4 R2UR UR14, R10 ;  /* 0x000000000a0ec2ca */ /* 0x000fe200000e0000 */
[----:B------:R-:W-:Y:S01]  /*52a0*/  @!UP1 UIADD3 UR8, UPT, UPT, UR7, 0x6200, URZ ;  /* 0x0000620007089890 */ /* 0x000fe2000fffe0ff */
[----:B------:R-:W-:Y:S02]  /*52b0*/  VOTEU.ALL UP1, P4 ;  /* 0x0000000000ff7886 */ /* 0x000fe40002020000 */
[----:B------:R-:W-:Y:S11]  /*52c0*/  @!P4 R2UR UR15, R11 ;  /* 0x000000000b0fc2ca */ /* 0x000ff600000e0000 */
[----:B------:R-:W-:Y:S02]  /*52d0*/  @!UPT UIADD3 URZ, UPT, UPT, URZ, URZ, URZ ;  /* 0x000000fffffff290 */ /* 0x000fe4000fffe0ff */
[----:B------:R2:W-:Y:S01]  /*52e0*/  @!UP1 UTMALDG.3D [UR8], [UR14], desc[UR18] ;  /* 0x000012080e0095b4 */ /* 0x0005e20008011000 */
[----:B------:R2:W-:Y:S01]  /*52f0*/  @!P4 SYNCS.ARRIVE.TRANS64.RED.A0TR RZ, [UR7+0xc8], R23 ;  /* 0x0000c817ffffc9a7 */ /* 0x0005e20008300407 */
[----:B------:R-:W-:Y:S01]  /*5300*/  UPLOP3.LUT UP1, UPT, UPT, UPT, UPT, 0x80, 0x8 ;  /* 0x000000000008789c */ /* 0x000fe20003f2f070 */
[----:B------:R-:W-:Y:S01]  /*5310*/  SYNCS.ARRIVE.TRANS64.RED.A1T0 RZ, [UR13], RZ ;  /* 0x000000ffffff79a7 */ /* 0x000fe2000810040d */
[----:B------:R-:W-:Y:S09]  /*5320*/  @P3 BRA `(.L_x_102) ;  /* 0xfffffff000943947 */ /* 0x000ff2000383ffff */
[----:B------:R-:W-:-:S04]  /*5330*/  SHF.L.U32 R3, R31, 0x1f, RZ ;  /* 0x0000001f1f037819 */ /* 0x000fc800000006ff */
[----:B------:R-:W1:Y:S02]  /*5340*/  SYNCS.PHASECHK.TRANS64.TRYWAIT P0, [UR7+0xd0], R3 ;  /* 0x0000d003ff0075a7 */ /* 0x000e640008001107 */
[----:B-1----:R-:W-:Y:S05]  /*5350*/  @!P0 BRA `(.L_x_103) ;  /* 0x0000007000f08947 */ /* 0x002fea0003800000 */
.L_x_203:
[----:B------:R-:W4:Y:S02]  /*5360*/  SYNCS.PHASECHK.TRANS64.TRYWAIT P0, [UR7+0xd8], R3 ;  /* 0x0000d803ff0075a7 */ /* 0x000f240008001107 */
[----:B----4-:R-:W-:Y:S05]  /*5370*/  @!P0 BRA `(.L_x_104) ;  /* 0x0000007400008947 */ /* 0x010fea0003800000 */
.L_x_205:
[----:B------:R-:W4:Y:S02]  /*5380*/  SYNCS.PHASECHK.TRANS64.TRYWAIT P0, [UR7+0xe0], R3 ;  /* 0x0000e003ff0075a7 */ /* 0x000f240008001107 */
[----:B----4-:R-:W-:Y:S05]  /*5390*/  @!P0 BRA `(.L_x_105) ;  /* 0x0000007400108947 */ /* 0x010fea0003800000 */
.L_x_207:
[----:B-1----:R-:W-:-:S07]  /*53a0*/  MOV R0, UR7 ;  /* 0x0000000700007c02 */ /* 0x002fce0008000f00 */
.L_x_106:
[----:B-1----:R-:W-:-:S04]  /*53b0*/  SHF.L.U32 R3, R31, 0x1f, RZ ;  /* 0x0000001f1f037819 */ /* 0x002fc800000006ff */
[----:B------:R1:W4:Y:S03]  /*53c0*/  SYNCS.PHASECHK.TRANS64.TRYWAIT P0, [R0+URZ+0xe8], R3 ;  /* 0x0000e803000075a7 */ /* 0x00032600080011ff */
[----:B----4-:R-:W-:Y:S05]  /*53d0*/  @!P0 NANOSLEEP.SYNCS 0x989680 ;  /* 0x009896800000895d */ /* 0x010fea0003900000 */
[----:B------:R-:W4:Y:S02]  /*53e0*/  @!P0 SYNCS.PHASECHK.TRANS64 P0, [R0+URZ+0xe8], R3 ;  /* 0x0000e803000085a7 */ /* 0x000f2400080010ff */
[----:B--2-4-:R-:W-:Y:S05]  /*53f0*/  @P0 EXIT ;  /* 0x000000000000094d */ /* 0x014fea0003800000 */
[----:B------:R-:W-:Y:S05]  /*5400*/  BRA `(.L_x_106) ;  /* 0xfffffffc00e87947 */ /* 0x000fea000383ffff */
.L_x_91:
[----:B------:R-:W-:-:S06]  /*5410*/  UISETP.GE.AND UP1, UPT, UR10, 0x4, UPT ;  /* 0x000000040a00788c */ /* 0x000fcc000bf26270 */
[----:B------:R-:W-:-:S13]  /*5420*/  PLOP3.LUT P0, PT, PT, PT, UP1, 0x80, 0x8 ;  /* 0x000000000008781c */ /* 0x000fda0003f0f018 */
[----:B------:R-:W-:Y:S05]  /*5430*/  @!P0 EXIT ;  /* 0x000000000000894d */ /* 0x000fea0003800000 */
[----:B------:R-:W-:Y:S01]  /*5440*/  BAR.SYNC.DEFER_BLOCKING 0x6, 0xa0 ;  /* 0x0182800000007b1d */ /* 0x000fe20000010000 */
[C---:B------:R-:W-:Y:S01]  /*5450*/  IMAD.SHL.U32 R3, R185.reuse, 0x40, RZ ;  /* 0x00000040b9037824 */ /* 0x040fe200078e00ff */
[C---:B------:R-:W-:Y:S01]  /*5460*/  LOP3.LUT R189, R185.reuse, 0x60, RZ, 0xc0, !PT ;  /* 0x00000060b9bd7812 */ /* 0x040fe200078ec0ff */
[C---:B------:R-:W-:Y:S01]  /*5470*/  IMAD.SHL.U32 R172, R185.reuse, 0x8, RZ ;  /* 0x00000008b9ac7824 */ /* 0x040fe200078e00ff */
[C---:B------:R-:W-:Y:S01]  /*5480*/  LOP3.LUT R187, R185.reuse, 0x2, RZ, 0xc0, !PT ;  /* 0x00000002b9bb7812 */ /* 0x040fe200078ec0ff */
[----:B------:R-:W-:Y:S01]  /*5490*/  IMAD.U32 R79, R185, 0x10000, RZ ;  /* 0x00010000b94f7824 */ /* 0x000fe200078e00ff */
[----:B------:R-:W-:Y:S02]  /*54a0*/  UMOV UR49, 0x400 ;  /* 0x0000040000317882 */ /* 0x000fe40000000000 */
[----:B------:R-:W1:Y:S01]  /*54b0*/  LDC R177, c[0x0][0x370] ;  /* 0x0000dc00ffb17b82 */ /* 0x000e620000000800 */
[----:B------:R-:W-:Y:S01]  /*54c0*/  ULEA UR49, UR37, UR49, 0x18 ;  /* 0x0000003125317291 */ /* 0x000fe2000f8ec0ff */
[----:B------:R-:W-:Y:S01]  /*54d0*/  LOP3.LUT R5, R3, 0x180, RZ, 0xc0, !PT ;  /* 0x0000018003057812 */ /* 0x000fe200078ec0ff */
[----:B------:R-:W-:Y:S01]  /*54e0*/  HFMA2 R192, -RZ, RZ, 0, 0 ;  /* 0x00000000ffc07431 */ /* 0x000fe200000001ff */
[----:B------:R-:W-:Y:S01]  /*54f0*/  LOP3.LUT R79, R79, 0x600000, RZ, 0xc0, !PT ;  /* 0x006000004f4f7812 */ /* 0x000fe200078ec0ff */
[----:B------:R-:W-:Y:S01]  /*5500*/  UIADD3 UR4, UPT, UPT, UR49, 0x8200, URZ ;  /* 0x0000820031047890 */ /* 0x000fe2000fffe0ff */
[----:B------:R-:W-:Y:S01]  /*5510*/  LOP3.LUT R172, R5, 0x30, R172, 0xf8, !PT ;  /* 0x0000003005ac7812 */ /* 0x000fe200078ef8ac */
[----:B------:R-:W-:Y:S01]  /*5520*/  IMAD.MOV.U32 R76, RZ, RZ, RZ ;  /* 0x000000ffff4c7224 */ /* 0x000fe200078e00ff */
[----:B------:R-:W2:Y:S01]  /*5530*/  LDC R74, c[0x0][0xb0c] ;  /* 0x0002c300ff4a7b82 */ /* 0x000ea20000000800 */
[----:B------:R-:W-:-:S02]  /*5540*/  LOP3.LUT R185, R185, 0x4, RZ, 0xc0, !PT ;  /* 0x00000004b9b97812 */ /* 0x000fc400078ec0ff */
[----:B------:R-:W-:Y:S02]  /*5550*/  CS2R R182, SRZ ;  /* 0x0000000000b67805 */ /* 0x000fe4000001ff00 */
[----:B------:R-:W-:Y:S02]  /*5560*/  LOP3.LUT R172, R172, 0x1e40, R3, 0xf8, !PT ;  /* 0x00001e40acac7812 */ /* 0x000fe400078ef803 */
[----:B------:R-:W-:Y:S02]  /*5570*/  CS2R R180, SRZ ;  /* 0x0000000000b47805 */ /* 0x000fe4000001ff00 */
[----:B------:R-:W-:Y:S01]  /*5580*/  IADD3 R184, PT, PT, -R185, 0x2, RZ ;  /* 0x00000002b9b87810 */ /* 0x000fe20007ffe1ff */
[----:B------:R-:W-:Y:S01]  /*5590*/  IMAD.MOV R176, RZ, RZ, -R187 ;  /* 0x000000ffffb07224 */ /* 0x000fe200078e0abb */
[----:B------:R-:W-:Y:S01]  /*55a0*/  MOV R188, UR4 ;  /* 0x0000000400bc7c02 */ /* 0x000fe20008000f00 */
[----:B------:R-:W3:Y:S01]  /*55b0*/  LDC R174, c[0x0][0xb20] ;  /* 0x0002c800ffae7b82 */ /* 0x000ee20000000800 */
[----:B------:R-:W4:Y:S01]  /*55c0*/  LDS R0, [UR49+0x190] ;  /* 0x00019031ff007984 */ /* 0x000f220008000800 */
[----:B------:R-:W-:Y:S01]  /*55d0*/  VIADD R186, R172, UR49 ;  /* 0x00000031acba7c36 */ /* 0x000fe20008000000 */
[----:B------:R-:W1:Y:S01]  /*55e0*/  LDCU.64 UR52, c[0x0][0x348] ;  /* 0x00006900ff3477ac */ /* 0x000e620008000a00 */
[----:B------:R-:W-:-:S02]  /*55f0*/  IMAD.MOV R175, RZ, RZ, -R185 ;  /* 0x000000ffffaf7224 */ /* 0x000fc400078e0ab9 */
[----:B------:R-:W-:Y:S01]  /*5600*/  VIADD R186, R186, 0x200 ;  /* 0x00000200baba7836 */ /* 0x000fe20000000000 */
[----:B------:R-:W1:Y:S01]  /*5610*/  LDCU.64 UR38, c[0x0][0x888] ;  /* 0x00011100ff2677ac */ /* 0x000e620008000a00 */
[----:B------:R-:W1:Y:S01]  /*5620*/  LDC R73, c[0x0][0xb30] ;  /* 0x0002cc00ff497b82 */ /* 0x000e620000000800 */
[----:B------:R-:W1:Y:S01]  /*5630*/  LDCU.64 UR44, c[0x0][0x890] ;  /* 0x00011200ff2c77ac */ /* 0x000e620008000a00 */
[----:B------:R-:W-:-:S06]  /*5640*/  UIADD3 UR48, UPT, UPT, UR49, 0x200, URZ ;  /* 0x0000020031307890 */ /* 0x000fcc000fffe0ff */
[----:B------:R-:W1:Y:S08]  /*5650*/  LDC.64 R168, c[0x0][0xb10] ;  /* 0x0002c400ffa87b82 */ /* 0x000e700000000a00 */
[----:B------:R-:W1:Y:S08]  /*5660*/  LDC.64 R70, c[0x0][0xb18] ;  /* 0x0002c600ff467b82 */ /* 0x000e700000000a00 */
[----:B------:R-:W1:Y:S08]  /*5670*/  LDC.64 R68, c[0x0][0xb28] ;  /* 0x0002ca00ff447b82 */ /* 0x000e700000000a00 */
[----:B------:R-:W1:Y:S01]  /*5680*/  LDC.64 R166, c[0x0][0x8b0] ;  /* 0x00022c00ffa67b82 */ /* 0x000e620000000a00 */
[----:B----4-:R-:W-:-:S07]  /*5690*/  IMAD.IADD R79, R0, 0x1, R79 ;  /* 0x00000001004f7824 */ /* 0x010fce00078e024f */
[----:B------:R-:W4:Y:S08]  /*56a0*/  LDC.64 R164, c[0x0][0x8a8] ;  /* 0x00022a00ffa47b82 */ /* 0x000f300000000a00 */
[----:B--23--:R-:W1:Y:S02]  /*56b0*/  LDC R178, c[0x0][0x374] ;  /* 0x0000dd00ffb27b82 */ /* 0x00ce640000000800 */
.L_x_151:
[----:B------:R-:W-:Y:S02]  /*56c0*/  LEA R0, R192, UR49, 0x3 ;  /* 0x00000031c0007c11 */ /* 0x000fe4000f8e18ff */
[----:B------:R-:W-:Y:S02]  /*56d0*/  SHF.L.U32 R3, R182, 0x1f, RZ ;  /* 0x0000001fb6037819 */ /* 0x000fe400000006ff */
[----:B-1----:R-:W-:Y:S02]  /*56e0*/  LEA R16, R192, UR49, 0x4 ;  /* 0x00000031c0107c11 */ /* 0x002fe4000f8e20ff */
[----:B------:R-:W2:Y:S02]  /*56f0*/  SYNCS.PHASECHK.TRANS64.TRYWAIT P0, [R0+URZ+0x100], R3 ;  /* 0x00010003000075a7 */ /* 0x000ea400080011ff */
[----:B--2---:R-:W-:Y:S05]  /*5700*/  @!P0 BRA `(.L_x_107) ;  /* 0x00000070004c8947 */ /* 0x004fea0003800000 */
.L_x_208:
[----:B------:R-:W3:Y:S01]  /*5710*/  LDC.64 R12, c[0x0][0xb10] ;  /* 0x0002c400ff0c7b82 */ /* 0x000ee20000000a00 */
[----:B------:R-:W4:Y:S01]  /*5720*/  LDS.128 R16, [R16+0x170] ;  /* 0x0001700010107984 */ /* 0x000f220000000c00 */
[----:B-1----:R-:W-:Y:S01]  /*5730*/  ISETP.NE.AND P1, PT, R73, 0x1, PT ;  /* 0x000000014900780c */ /* 0x002fe20003f25270 */
[----:B--2---:R-:W-:Y:S01]  /*5740*/  VIADD R0, R0, 0x110 ;  /* 0x0000011000007836 */ /* 0x004fe20000000000 */
[----:B------:R-:W-:Y:S04]  /*5750*/  ISETP.GE.AND P0, PT, R72, 0x1, PT ;  /* 0x000000014800780c */ /* 0x000fe80003f06270 */
[----:B------:R-:W1:Y:S01]  /*5760*/  LDC.64 R10, c[0x0][0xb18] ;  /* 0x0002c600ff0a7b82 */ /* 0x000e620000000a00 */
[----:B------:R-:W-:Y:S01]  /*5770*/  PRMT R0, RZ, 0x654, R0 ;  /* 0x00000654ff007816 */ /* 0x000fe20000000000 */
[----:B------:R-:W-:Y:S01]  /*5780*/  @!PT LDS RZ, [RZ] ;  /* 0x00000000fffff984 */ /* 0x000fe20000000800 */
[----:B------:R-:W-:Y:S01]  /*5790*/  @!PT LDS RZ, [RZ] ;  /* 0x00000000fffff984 */ /* 0x000fe20000000800 */
[----:B------:R-:W-:Y:S01]  /*57a0*/  @!PT LDS RZ, [RZ] ;  /* 0x00000000fffff984 */ /* 0x000fe20000000800 */
[----:B------:R-:W-:Y:S01]  /*57b0*/  @!PT LDS RZ, [RZ] ;  /* 0x00000000fffff984 */ /* 0x000fe20000000800 */
[----:B------:R2:W-:Y:S06]  /*57c0*/  MEMBAR.ALL.CTA ;  /* 0x0000000000007992 */ /* 0x0005ec0000008000 */
[----:B--2---:R-:W2:Y:S01]  /*57d0*/  FENCE.VIEW.ASYNC.S ;  /* 0x00000000000073c6 */ /* 0x004ea20000000000 */
[----:B------:R-:W1:Y:S08]  /*57e0*/  @!P1 LDC R14, c[0x0][0xb20] ;  /* 0x0002c800ff0e9b82 */ /* 0x000e700000000800 */
[----:B------:R-:W1:Y:S01]  /*57f0*/  @!P1 LDC R9, c[0x0][0xb0c] ;  /* 0x0002c300ff099b82 */ /* 0x000e620000000800 */
[----:B--2---:R2:W-:Y:S01]  /*5800*/  SYNCS.ARRIVE.TRANS64.RED.A1T0 RZ, [R0+URZ], RZ ;  /* 0x000000ff00ff79a7 */ /* 0x0045e200081004ff */
[----:B----4-:R-:W-:Y:S04]  /*5810*/  LOP3.LUT P4, RZ, R18, 0x1, RZ, 0xc0, !PT ;  /* 0x0000000112ff7812 */ /* 0x010fe8000788c0ff */
[----:B------:R-:W-:Y:S09]  /*5820*/  P2R R190, PR, RZ, 0x10 ;  /* 0x00000010ffbe7803 */ /* 0x000ff20000000000 */
[----:B------:R-:W-:Y:S02]  /*5830*/  @P4 MOV R77, R16 ;  /* 0x00000010004d4202 */ /* 0x000fe40000000f00 */
[----:B------:R-:W-:Y:S01]  /*5840*/  @P4 LOP3.LUT R75, R17, 0xffff, RZ, 0xc0, !PT ;  /* 0x0000ffff114b4812 */ /* 0x000fe200078ec0ff */
[----:B--23--:R-:W-:Y:S06]  /*5850*/  @!P0 BRA `(.L_x_108) ;  /* 0x0000000000a48947 */ /* 0x00cfec0003800000 */
[----:B------:R-:W-:Y:S01]  /*5860*/  IMAD.HI.U32 R23, R178, R71, RZ ;  /* 0x00000047b2177227 */ /* 0x000fe200078e00ff */
[----:B------:R-:W-:Y:S02]  /*5870*/  ISETP.NE.AND P0, PT, R70, 0x1, PT ;  /* 0x000000014600780c */ /* 0x000fe40003f05270 */
[----:B------:R-:W-:Y:S01]  /*5880*/  ISETP.NE.AND P2, PT, R72, 0x1, PT ;  /* 0x000000014800780c */ /* 0x000fe20003f45270 */
[----:B------:R-:W-:Y:S01]  /*5890*/  IMAD.HI.U32 R22, R177, R168, RZ ;  /* 0x000000a8b1167227 */ /* 0x000fe200078e00ff */
[----:B------:R-:W-:Y:S02]  /*58a0*/  SHF.R.U32.HI R23, RZ, R174, R23 ;  /* 0x000000aeff177219 */ /* 0x000fe40000011617 */
[----:B------:R-:W-:Y:S01]  /*58b0*/  ISETP.NE.AND P3, PT, R74, 0x1, PT ;  /* 0x000000014a00780c */ /* 0x000fe20003f65270 */
[----:B------:R-:W-:Y:S01]  /*58c0*/  IMAD.HI.U32 R26, R77, R168, RZ ;  /* 0x000000a84d1a7227 */ /* 0x000fe200078e00ff */
[----:B------:R-:W-:Y:S02]  /*58d0*/  SHF.R.U32.HI R22, RZ, R169, R22 ;  /* 0x000000a9ff167219 */ /* 0x000fe40000011616 */
[----:B------:R-:W-:Y:S01]  /*58e0*/  SEL R3, R178, R23, !P0 ;  /* 0x00000017b2037207 */ /* 0x000fe20004000000 */
[----:B------:R-:W-:Y:S01]  /*58f0*/  IMAD.HI.U32 R23, R75, R71, RZ ;  /* 0x000000474b177227 */ /* 0x000fe200078e00ff */
[----:B------:R-:W-:Y:S02]  /*5900*/  SEL R7, R177, R22, !P3 ;  /* 0x00000016b1077207 */ /* 0x000fe40005800000 */
[----:B------:R-:W-:Y:S01]  /*5910*/  SHF.R.U32.HI R26, RZ, R169, R26 ;  /* 0x000000a9ff1a7219 */ /* 0x000fe2000001161a */
[-C--:B------:R-:W-:Y:S04]  /*5920*/  IMAD.HI.U32 R22, R3, R68.reuse, RZ ;  /* 0x0000004403167227 */ /* 0x080fe800078e00ff */
[----:B------:R-:W-:Y:S01]  /*5930*/  IMAD.HI.U32 R24, R7, R68, RZ ;  /* 0x0000004407187227 */ /* 0x000fe200078e00ff */
[-C--:B------:R-:W-:Y:S02]  /*5940*/  @P2 SHF.R.U32.HI R3, RZ, R69.reuse, R22 ;  /* 0x00000045ff032219 */ /* 0x080fe40000011616 */
[----:B------:R-:W-:Y:S02]  /*5950*/  SHF.R.U32.HI R22, RZ, R174, R23 ;  /* 0x000000aeff167219 */ /* 0x000fe40000011617 */
[----:B------:R-:W-:Y:S01]  /*5960*/  @P2 SHF.R.U32.HI R7, RZ, R69, R24 ;  /* 0x00000045ff072219 */ /* 0x000fe20000011618 */
[C---:B------:R-:W-:Y:S01]  /*5970*/  IMAD R2, R72.reuse, R3, RZ ;  /* 0x0000000348027224 */ /* 0x040fe200078e02ff */
[----:B------:R-:W-:Y:S02]  /*5980*/  SEL R5, R75, R22, !P0 ;  /* 0x000000164b057207 */ /* 0x000fe40004000000 */
[----:B------:R-:W-:Y:S01]  /*5990*/  SEL R3, R77, R26, !P3 ;  /* 0x0000001a4d037207 */ /* 0x000fe20005800000 */
[----:B------:R-:W-:Y:S01]  /*59a0*/  IMAD R4, R72, R7, RZ ;  /* 0x0000000748047224 */ /* 0x000fe200078e02ff */
[C---:B------:R-:W-:Y:S01]  /*59b0*/  ISETP.GE.AND P0, PT, R5.reuse, R2, PT ;  /* 0x000000020500720c */ /* 0x040fe20003f06270 */
[----:B------:R-:W-:Y:S03]  /*59c0*/  IMAD.HI.U32 R6, R5, R68, RZ ;  /* 0x0000004405067227 */ /* 0x000fe600078e00ff */
[----:B------:R-:W-:Y:S01]  /*59d0*/  ISETP.GE.OR P0, PT, R3, R4, P0 ;  /* 0x000000040300720c */ /* 0x000fe20000706670 */
[----:B------:R-:W-:Y:S01]  /*59e0*/  IMAD.MOV R4, RZ, RZ, -R3 ;  /* 0x000000ffff047224 */ /* 0x000fe200078e0a03 */
[-C--:B------:R-:W-:Y:S03]  /*59f0*/  SHF.R.U32.HI R6, RZ, R69.reuse, R6 ;  /* 0x00000045ff067219 */ /* 0x080fe60000011606 */
[----:B------:R-:W-:Y:S01]  /*5a00*/  IMAD R77, R74, R4, R77 ;  /* 0x000000044a4d7224 */ /* 0x000fe200078e024d */
[----:B------:R-:W-:Y:S05]  /*5a10*/  SEL R15, R5, R6, !P2 ;  /* 0x00000006050f7207 */ /* 0x000fea0005000000 */
[----:B------:R-:W-:Y:S02]  /*5a20*/  IMAD.MOV R6, RZ, RZ, -R15 ;  /* 0x000000ffff067224 */ /* 0x000fe400078e0a0f */
[C---:B------:R-:W-:Y:S04]  /*5a30*/  @!P0 IMAD.HI.U32 R2, R3.reuse, R68, RZ ;  /* 0x0000004403028227 */ /* 0x040fe800078e00ff */
[----:B------:R-:W-:Y:S01]  /*5a40*/  IMAD R6, R72, R6, R5 ;  /* 0x0000000648067224 */ /* 0x000fe200078e0205 */
[----:B------:R-:W-:Y:S04]  /*5a50*/  @!P0 SHF.R.U32.HI R2, RZ, R69, R2 ;  /* 0x00000045ff028219 */ /* 0x000fe80000011602 */
[----:B------:R-:W-:Y:S02]  /*5a60*/  @!P0 SEL R0, R3, R2, !P2 ;  /* 0x0000000203008207 */ /* 0x000fe40005000000 */
[----:B------:R-:W-:Y:S02]  /*5a70*/  IADD3 R2, PT, PT, -R5, RZ, RZ ;  /* 0x000000ff05027210 */ /* 0x000fe40007ffe1ff */
[----:B------:R-:W-:Y:S01]  /*5a80*/  @!P0 IADD3 R8, PT, PT, R15, -R0, RZ ;  /* 0x800000000f088210 */ /* 0x000fe20007ffe0ff */
[----:B------:R-:W-:Y:S02]  /*5a90*/  @!P0 IMAD R0, R7, R6, R0 ;  /* 0x0000000607008224 */ /* 0x000fe400078e0200 */
[----:B------:R-:W-:Y:S02]  /*5aa0*/  IMAD R75, R70, R2, R75 ;  /* 0x00000002464b7224 */ /* 0x000fe400078e024b */
[----:B------:R-:W-:Y:S02]  /*5ab0*/  @!P0 IMAD R5, R8, R72, R3 ;  /* 0x0000004808058224 */ /* 0x000fe400078e0203 */
[----:B------:R-:W-:Y:S04]  /*5ac0*/  @!P0 IMAD.MOV.U32 R3, RZ, RZ, R0 ;  /* 0x000000ffff038224 */ /* 0x000fe800078e0000 */
[----:B------:R-:W-:Y:S02]  /*5ad0*/  IMAD R77, R3, R74, R77 ;  /* 0x0000004a034d7224 */ /* 0x000fe400078e024d */
[----:B------:R-:W-:Y:S07]  /*5ae0*/  IMAD R75, R5, R70, R75 ;  /* 0x00000046054b7224 */ /* 0x000fee00078e024b */
.L_x_108:
[----:B-1----:R-:W-:Y:S01]  /*5af0*/  @!P1 ISETP.NE.AND P0, PT, R10, 0x1, PT ;  /* 0x000000010a00980c */ /* 0x002fe20003f05270 */
[----:B------:R-:W-:Y:S01]  /*5b00*/  @!P1 IMAD.HI.U32 R0, R77, R12, RZ ;  /* 0x0000000c4d009227 */ /* 0x000fe200078e00ff */
[----:B------:R-:W-:Y:S01]  /*5b10*/  @!P1 ISETP.NE.AND P2, PT, R9, 0x1, PT ;  /* 0x000000010900980c */ /* 0x000fe20003f45270 */
[----:B------:R-:W-:Y:S01]  /*5b20*/  ULOP3.LUT UP0, URZ, UR48, 0x1b0, URZ, 0xc0, !UPT ;  /* 0x000001b030ff7892 */ /* 0x000fe2000f80c0ff */
[----:B------:R-:W-:Y:S01]  /*5b30*/  R2UR UR42, R21 ;  /* 0x00000000152a72ca */ /* 0x000fe200000e0000 */
[----:B------:R-:W-:Y:S01]  /*5b40*/  @!P1 IMAD.HI.U32 R3, R75, R11, RZ ;  /* 0x0000000b4b039227 */ /* 0x000fe200078e00ff */
[----:B------:R-:W-:Y:S02]  /*5b50*/  @!P1 SHF.R.U32.HI R0, RZ, R13, R0 ;  /* 0x0000000dff009219 */ /* 0x000fe40000011600 */
[----:B------:R-:W-:Y:S01]  /*5b60*/  R2UR UR41, R20 ;  /* 0x00000000142972ca */ /* 0x000fe200000e0000 */
[----:B------:R-:W-:Y:S01]  /*5b70*/  VIADD R192, R192, 0x1 ;  /* 0x00000001c0c07836 */ /* 0x000fe20000000000 */
[----:B------:R-:W-:Y:S02]  /*5b80*/  @!P1 SHF.R.U32.HI R2, RZ, R14, R3 ;  /* 0x0000000eff029219 */ /* 0x000fe40000011603 */
[----:B------:R-:W-:Y:S02]  /*5b90*/  @!P1 SEL R3, R77, R0, !P2 ;  /* 0x000000004d039207 */ /* 0x000fe40005000000 */
[----:B------:R-:W-:Y:S02]  /*5ba0*/  @!P1 SEL R2, R75, R2, !P0 ;  /* 0x000000024b029207 */ /* 0x000fe40004000000 */
[----:B------:R-:W-:Y:S01]  /*5bb0*/  @P4 SHF.R.U32.HI R179, RZ, 0x10, R17 ;  /* 0x00000010ffb34819 */ /* 0x000fe20000011611 */
[----:B------:R-:W-:Y:S02]  /*5bc0*/  USHF.L.U32 UR42, UR42, 0x7, URZ ;  /* 0x000000072a2a7899 */ /* 0x000fe400080006ff */
[----:B------:R-:W-:Y:S02]  /*5bd0*/  @!P1 IMAD.IADD R0, R2, 0x1, -R3 ;  /* 0x0000000102009824 */ /* 0x000fe400078e0a03 */
[----:B------:R-:W-:Y:S01]  /*5be0*/  @!P1 IMAD.IADD R2, R3, 0x1, -R2 ;  /* 0x0000000103029824 */ /* 0x000fe200078e0a02 */
[----:B------:R-:W-:Y:S01]  /*5bf0*/  USHF.L.U32 UR41, UR41, 0x8, URZ ;  /* 0x0000000829297899 */ /* 0x000fe200080006ff */
[----:B------:R-:W-:Y:S02]  /*5c00*/  @!P1 IMAD R77, R0, R9, R77 ;  /* 0x00000009004d9224 */ /* 0x000fe400078e024d */
[----:B------:R-:W-:Y:S01]  /*5c10*/  @!P1 IMAD R75, R2, R10, R75 ;  /* 0x0000000a024b9224 */ /* 0x000fe200078e024b */
[----:B------:R-:W-:Y:S08]  /*5c20*/  BRA.U !UP0, `(.L_x_109) ;  /* 0x0000000108407547 */ /* 0x000ff0000b800000 */
[----:B------:R-:W1:Y:S01]  /*5c30*/  LDCU.64 UR8, c[0x4][0x88] ;  /* 0x01001100ff0877ac */ /* 0x000e620008000a00 */
[----:B------:R-:W-:Y:S01]  /*5c40*/  MOV R3, 0x0 ;  /* 0x0000000000037802 */ /* 0x000fe20000000f00 */
[----:B------:R-:W-:Y:S02]  /*5c50*/  HFMA2 R12, -RZ, RZ, 0, 5.9604644775390625e-08 ;  /* 0x00000001ff0c7431 */ /* 0x000fe400000001ff */
[----:B------:R-:W-:Y:S02]  /*5c60*/  IMAD.MOV.U32 R8, RZ, RZ, 0x70 ;  /* 0x00000070ff087424 */ /* 0x000fe400078e00ff */
[----:B------:R-:W-:Y:S01]  /*5c70*/  IMAD.MOV.U32 R13, RZ, RZ, RZ ;  /* 0x000000ffff0d7224 */ /* 0x000fe200078e00ff */
[----:B------:R-:W2:Y:S01]  /*5c80*/  LDCU.64 UR6, c[0x4][0x90] ;  /* 0x01001200ff0677ac */ /* 0x000ea20008000a00 */
[----:B------:R-:W3:Y:S01]  /*5c90*/  LDC.64 R2, c[0x4][R3] ;  /* 0x0100000003027b82 */ /* 0x000ee20000000a00 */
[----:B------:R-:W4:Y:S01]  /*5ca0*/  LDCU.64 UR4, c[0x4][0x8] ;  /* 0x01000100ff0477ac */ /* 0x000f220008000a00 */
[----:B-1----:R-:W-:Y:S01]  /*5cb0*/  MOV R5, UR9 ;  /* 0x0000000900057c02 */ /* 0x002fe20008000f00 */
[----:B------:R-:W-:Y:S01]  /*5cc0*/  IMAD.U32 R4, RZ, RZ, UR8 ;  /* 0x00000008ff047e24 */ /* 0x000fe2000f8e00ff */
[----:B--2---:R-:W-:Y:S01]  /*5cd0*/  MOV R7, UR7 ;  /* 0x0000000700077c02 */ /* 0x004fe20008000f00 */
[----:B------:R-:W-:Y:S01]  /*5ce0*/  IMAD.U32 R6, RZ, RZ, UR6 ;  /* 0x00000006ff067e24 */ /* 0x000fe2000f8e00ff */
[----:B----4-:R-:W-:Y:S01]  /*5cf0*/  MOV R11, UR5 ;  /* 0x00000005000b7c02 */ /* 0x010fe20008000f00 */
[----:B------:R-:W-:Y:S02]  /*5d00*/  IMAD.U32 R10, RZ, RZ, UR4 ;  /* 0x00000004ff0a7e24 */ /* 0x000fe4000f8e00ff */
[----:B------:R-:W-:Y:S07]  /*5d10*/  LEPC R20, `(.L_x_109) ;  /* 0x000000001014794e */ /* 0x000fee0000000000 */
[----:B---3-5:R-:W-:Y:S05]  /*5d20*/  CALL.ABS.NOINC R2 ;  /* 0x0000000002007343 */ /* 0x028fea0003c00000 */
.L_x_109:
[----:B------:R-:W-:Y:S01]  /*5d30*/  LOP3.LUT P0, RZ, R188, 0x1b0, RZ, 0xc0, !PT ;  /* 0x000001b0bcff7812 */ /* 0x000fe2000780c0ff */
[----:B------:R-:W-:Y:S11]  /*5d40*/  BSSY.RECONVERGENT B6, `(.L_x_110) ;  /* 0x0000013000067945 */ /* 0x000ff60003800200 */
[----:B------:R-:W-:Y:S01]  /*5d50*/  @!UPT UIADD3 URZ, UPT, UPT, URZ, URZ, URZ ;  /* 0x000000fffffff290 */ /* 0x000fe2000fffe0ff */
[----:B------:R-:W-:Y:S05]  /*5d60*/  @!P0 BRA `(.L_x_111) ;  /* 0x0000000000408947 */ /* 0x000fea0003800000 */
        /* <DEDUP_REMOVED lines=16> */
.L_x_111:
[----:B------:R-:W-:Y:S05]  /*5e70*/  BSYNC.RECONVERGENT B6 ;  /* 0x0000000000067941 */ /* 0x000fea0003800200 */
.L_x_110:
[----:B------:R-:W-:Y:S01]  /*5e80*/  ISETP.NE.U32.AND P4, PT, R166, RZ, PT ;  /* 0x000000ffa600720c */ /* 0x000fe20003f85070 */
[----:B------:R-:W-:Y:S01]  /*5e90*/  UISETP.NE.AND UP2, UPT, UR50, URZ, UPT ;  /* 0x000000ff3200728c */ /* 0x000fe2000bf45270 */
[----:B------:R-:W-:Y:S01]  /*5ea0*/  ISETP.NE.U32.AND P2, PT, RZ, UR38, PT ;  /* 0x00000026ff007c0c */ /* 0x000fe2000bf45070 */
[----:B------:R-:W-:Y:S01]  /*5eb0*/  UISETP.NE.U32.AND UP1, UPT, UR44, URZ, UPT ;  /* 0x000000ff2c00728c */ /* 0x000fe2000bf25070 */
[----:B------:R-:W-:Y:S01]  /*5ec0*/  ISETP.NE.AND.EX P4, PT, R167, RZ, PT, P4 ;  /* 0x000000ffa700720c */ /* 0x000fe20003f85340 */
[----:B------:R-:W-:Y:S01]  /*5ed0*/  UPLOP3.LUT UP0, UPT, UPT, UPT, UPT, 0x40, 0x4 ;  /* 0x000000000004789c */ /* 0x000fe20003f0e870 */
[----:B------:R-:W-:Y:S01]  /*5ee0*/  ISETP.NE.AND.EX P2, PT, RZ, UR39, PT, P2 ;  /* 0x00000027ff007c0c */ /* 0x000fe2000bf45320 */
[----:B------:R-:W-:Y:S01]  /*5ef0*/  UISETP.NE.AND.EX UP1, UPT, UR45, URZ, UPT, UP1 ;  /* 0x000000ff2d00728c */ /* 0x000fe2000bf25310 */
[----:B------:R-:W-:Y:S04]  /*5f00*/  PLOP3.LUT P1, PT, PT, PT, UP2, 0x80, 0x8 ;  /* 0x000000000008781c */ /* 0x000fe80003f2f028 */
[----:B------:R-:W-:Y:S06]  /*5f10*/  @UP2 UPLOP3.LUT UP0, UPT, UPT, UPT, UP1, 0x80, 0x8 ;  /* 0x000000000008289c */ /* 0x000fec0003f0f010 */
[----:B------:R-:W-:Y:S01]  /*5f20*/  PLOP3.LUT P0, PT, PT, PT, UP0, 0x80, 0x8 ;  /* 0x000000000008781c */ /* 0x000fe20003f0f008 */
[----:B------:R-:W-:Y:S01]  /*5f30*/  @!UPT UIADD3 URZ, UPT, UPT, URZ, URZ, URZ ;  /* 0x000000fffffff290 */ /* 0x000fe2000fffe0ff */
[----:B------:R-:W-:Y:S11]  /*5f40*/  BRA.U !UP1, `(.L_x_112) ;  /* 0x0000000109387547 */ /* 0x000ff6000b800000 */
[----:B------:R-:W-:Y:S01]  /*5f50*/  UISETP.NE.U32.AND UP0, UPT, UR38, URZ, UPT ;  /* 0x000000ff2600728c */ /* 0x000fe2000bf05070 */
[----:B------:R-:W-:Y:S02]  /*5f60*/  HFMA2 R0, -RZ, RZ, 0, 5.9604644775390625e-08 ;  /* 0x00000001ff007431 */ /* 0x000fe400000001ff */
[----:B------:R-:W-:Y:S01]  /*5f70*/  IMAD.MOV.U32 R171, RZ, RZ, 0x1 ;  /* 0x00000001ffab7424 */ /* 0x000fe200078e00ff */
[----:B------:R-:W-:Y:S06]  /*5f80*/  UISETP.NE.AND.EX UP0, UPT, UR39, URZ, UPT, UP0 ;  /* 0x000000ff2700728c */ /* 0x000fec000bf05300 */
[----:B------:R-:W-:Y:S05]  /*5f90*/  PLOP3.LUT P3, PT, PT, PT, UP0, 0x80, 0x8 ;  /* 0x000000000008781c */ /* 0x000fea0003f6f008 */
[----:B------:R-:W1:Y:S01]  /*5fa0*/  @UP0 LDCU.64 UR6, c[0x0][0x888] ;  /* 0x00011100ff0607ac */ /* 0x000e620008000a00 */
[----:B------:R-:W-:Y:S07]  /*5fb0*/  @UP0 UIMAD UR4, UR36, UR44, URZ ;  /* 0x0000002c240402a4 */ /* 0x000fee000f8e02ff */
[----:B------:R-:W-:Y:S01]  /*5fc0*/  @!P3 PRMT R171, R0, 0x7610, R171 ;  /* 0x0000761000abb816 */ /* 0x000fe200000000ab */
[----:B-1----:R-:W-:Y:S03]  /*5fd0*/  @UP0 UIMAD.WIDE UR6, UR4, 0x4, UR6 ;  /* 0x00000004040608a5 */ /* 0x002fe6000f8e0206 */
[----:B------:R-:W1:Y:S03]  /*5fe0*/  @!UP0 LDCU UR4, c[0x0][0x880] ;  /* 0x00011000ff0487ac */ /* 0x000e660008000800 */
[----:B------:R-:W-:Y:S01]  /*5ff0*/  IMAD.U32 R2, RZ, RZ, UR6 ;  /* 0x00000006ff027e24 */ /* 0x000fe2000f8e00ff */
[----:B------:R-:W-:Y:S05]  /*6000*/  MOV R3, UR7 ;  /* 0x0000000700037c02 */ /* 0x000fea0008000f00 */
[----:B-----5:R2:W5:Y:S02]  /*6010*/  @P3 LDG.E R81, desc[UR46][R2.64] ;  /* 0x0000002e02513981 */ /* 0x020564000c1e1900 */
[----:B-12---:R-:W-:Y:S02]  /*6020*/  @!P3 IMAD.U32 R81, RZ, RZ, UR4 ;  /* 0x00000004ff51be24 */ /* 0x006fe4000f8e00ff */
.L_x_112:
[----:B------:R-:W-:Y:S05]  /*6030*/  @!P4 BRA `(.L_x_113) ;  /* 0x000000000020c947 */ /* 0x000fea0003800000 */
[----:B------:R-:W-:Y:S04]  /*6040*/  ISETP.NE.U32.AND P3, PT, R164, RZ, PT ;  /* 0x000000ffa400720c */ /* 0x000fe80003f65070 */
[----:B------:R-:W-:Y:S11]  /*6050*/  ISETP.NE.AND.EX P3, PT, R165, RZ, PT, P3 ;  /* 0x000000ffa500720c */ /* 0x000ff60003f65330 */
[----:B------:R-:W-:Y:S02]  /*6060*/  @!UPT UIADD3 URZ, UPT, UPT, URZ, URZ, URZ ;  /* 0x000000fffffff290 */ /* 0x000fe4000fffe0ff */
[----:B------:R-:W1:Y:S01]  /*6070*/  @P3 LDC.64 R2, c[0x0][0x8a8] ;  /* 0x00022a00ff023b82 */ /* 0x000e620000000a00 */
[----:B------:R-:W-:Y:S04]  /*6080*/  @P3 IMAD R0, R166, UR36, RZ ;  /* 0x00000024a6003c24 */ /* 0x000fe8000f8e02ff */
[----:B-1----:R-:W-:Y:S05]  /*6090*/  @P3 IMAD.WIDE R2, R0, 0x4, R2 ;  /* 0x0000000400023825 */ /* 0x002fea00078e0202 */
[----:B-----5:R1:W5:Y:S02]  /*60a0*/  @P3 LDG.E R78, desc[UR46][R2.64] ;  /* 0x0000002e024e3981 */ /* 0x020364000c1e1900 */
[----:B-1----:R-:W2:Y:S02]  /*60b0*/  @!P3 LDC R78, c[0x0][0x8a0] ;  /* 0x00022800ff4ebb82 */ /* 0x002ea40000000800 */
.L_x_113:
[----:B-----5:R-:W-:Y:S01]  /*60c0*/  FSETP.NEU.AND P4, PT, R81, RZ, PT ;  /* 0x000000ff5100720b */ /* 0x020fe20003f8d000 */
[----:B------:R-:W-:Y:S01]  /*60d0*/  BSSY B1, `(.L_x_114) ;  /* 0x0000047000017945 */ /* 0x000fe20003800000 */
[----:B------:R-:W-:Y:S01]  /*60e0*/  SEL R5, RZ, 0xffffffff, P2 ;  /* 0xffffffffff057807 */ /* 0x000fe20001000000 */
[----:B------:R-:W-:Y:S01]  /*60f0*/  IMAD.MOV.U32 R196, RZ, RZ, 0x1 ;  /* 0x00000001ffc47424 */ /* 0x000fe200078e00ff */
[----:B------:R-:W-:Y:S01]  /*6100*/  LOP3.LUT P3, RZ, R171, 0xff, RZ, 0xc0, !PT ;  /* 0x000000ffabff7812 */ /* 0x000fe2000786c0ff */
[C---:B------:R-:W-:Y:S01]  /*6110*/  IMAD R80, R76.reuse, 0x100, R79 ;  /* 0x000001004c507824 */ /* 0x040fe200078e024f */
[----:B------:R-:W-:Y:S02]  /*6120*/  @P1 SEL R0, RZ, 0xffffffff, P4 ;  /* 0xffffffffff001807 */ /* 0x000fe40002000000 */
[----:B------:R-:W-:Y:S02]  /*6130*/  CS2R R162, SRZ ;  /* 0x0000000000a27805 */ /* 0x000fe4000001ff00 */
[----:B------:R-:W-:Y:S02]  /*6140*/  LEA R3, R181, UR49, 0x3 ;  /* 0x00000031b5037c11 */ /* 0x000fe4000f8e18ff */
[----:B------:R-:W-:Y:S02]  /*6150*/  CS2R R160, SRZ ;  /* 0x0000000000a07805 */ /* 0x000fe4000001ff00 */
[----:B------:R-:W-:Y:S02]  /*6160*/  @P0 SEL R0, R5, R0, !P3 ;  /* 0x0000000005000207 */ /* 0x000fe40005800000 */
[----:B------:R-:W-:Y:S02]  /*6170*/  CS2R R158, SRZ ;  /* 0x00000000009e7805 */ /* 0x000fe4000001ff00 */
[----:B------:R-:W-:Y:S02]  /*6180*/  LEA R191, R76, UR49, 0x3 ;  /* 0x000000314cbf7c11 */ /* 0x000fe4000f8e18ff */
[----:B------:R-:W-:Y:S02]  /*6190*/  CS2R R156, SRZ ;  /* 0x00000000009c7805 */ /* 0x000fe4000001ff00 */
[----:B------:R-:W-:Y:S02]  /*61a0*/  @P1 LOP3.LUT R0, R0, 0x1, RZ, 0xc0, !PT ;  /* 0x0000000100001812 */ /* 0x000fe400078ec0ff */
[----:B------:R-:W-:Y:S02]  /*61b0*/  CS2R R154, SRZ ;  /* 0x00000000009a7805 */ /* 0x000fe4000001ff00 */
[----:B------:R-:W-:Y:S02]  /*61c0*/  SHF.L.U32 R2, R183, 0x1f, RZ ;  /* 0x0000001fb7027819 */ /* 0x000fe400000006ff */
[----:B------:R-:W-:Y:S02]  /*61d0*/  CS2R R152, SRZ ;  /* 0x0000000000987805 */ /* 0x000fe4000001ff00 */
[----:B------:R-:W-:Y:S02]  /*61e0*/  ISETP.NE.U32.OR P6, PT, R0, 0x1, !P1 ;  /* 0x000000010000780c */ /* 0x000fe40004fc5470 */
[----:B------:R-:W-:Y:S02]  /*61f0*/  CS2R R150, SRZ ;  /* 0x0000000000967805 */ /* 0x000fe4000001ff00 */
[----:B------:R-:W-:Y:S02]  /*6200*/  PLOP3.LUT P2, PT, PT, PT, UP1, 0x80, 0x8 ;  /* 0x000000000008781c */ /* 0x000fe40003f4f018 */
[----:B------:R-:W-:Y:S02]  /*6210*/  CS2R R148, SRZ ;  /* 0x0000000000947805 */ /* 0x000fe4000001ff00 */
[----:B------:R-:W-:Y:S02]  /*6220*/  SEL R0, RZ, 0xffffffff, P4 ;  /* 0xffffffffff007807 */ /* 0x000fe40002000000 */
[----:B------:R-:W-:Y:S03]  /*6230*/  P2R R204, PR, RZ, 0x40 ;  /* 0x00000040ffcc7803 */ /* 0x000fe60000000000 */
[----:B------:R-:W-:Y:S04]  /*6240*/  @P6 SHF.L.U32 R4, R180, 0x1f, RZ ;  /* 0x0000001fb4046819 */ /* 0x000fe800000006ff */
[----:B------:R-:W-:Y:S01]  /*6250*/  @P2 SEL R0, R5, R0, !P3 ;  /* 0x0000000005002207 */ /* 0x000fe20005800000 */
[----:B------:R-:W1:Y:S03]  /*6260*/  @P6 SYNCS.PHASECHK.TRANS64.TRYWAIT P1, [R3+URZ+0xb0], R4 ;  /* 0x0000b004030065a7 */ /* 0x000e6600080211ff */
[----:B------:R-:W-:Y:S04]  /*6270*/  LOP3.LUT R0, R0, 0x1, RZ, 0xc0, !PT ;  /* 0x0000000100007812 */ /* 0x000fe800078ec0ff */
[----:B------:R-:W-:Y:S04]  /*6280*/  ISETP.NE.U32.AND P5, PT, R0, 0x1, PT ;  /* 0x000000010000780c */ /* 0x000fe80003fa5070 */
[----:B------:R-:W-:Y:S01]  /*6290*/  P2R R197, PR, RZ, 0x20 ;  /* 0x00000020ffc57803 */ /* 0x000fe20000000000 */
[----:B------:R3:W4:Y:S01]  /*62a0*/  SYNCS.PHASECHK.TRANS64.TRYWAIT P0, [R191+URZ+0x120], R2 ;  /* 0x00012002bf0075a7 */ /* 0x00072200080011ff */
[----:B-1----:R-:W-:Y:S01]  /*62b0*/  @P6 SEL R196, RZ, 0x1, !P1 ;  /* 0x00000001ffc46807 */ /* 0x002fe20004800000 */
[----:B---3--:R-:W-:Y:S06]  /*62c0*/  @!P6 BRA `(.L_x_115) ;  /* 0x00000000009ce947 */ /* 0x008fec0003800000 */
[----:B------:R-:W-:Y:S01]  /*62d0*/  @P5 IMAD R6, R181, 0x2000, R186 ;  /* 0x00002000b5065824 */ /* 0x000fe200078e02ba */
[----:B------:R-:W-:Y:S01]  /*62e0*/  ISETP.NE.AND P1, PT, R196, RZ, PT ;  /* 0x000000ffc400720c */ /* 0x000fe20003f25270 */
[----:B------:R-:W-:Y:S01]  /*62f0*/  BSSY B0, `(.L_x_116) ;  /* 0x0000010000007945 */ /* 0x000fe20003800000 */
[----:B------:R-:W-:Y:S01]  /*6300*/  CS2R R150, SRZ ;  /* 0x0000000000967805 */ /* 0x000fe2000001ff00 */
[--C-:B------:R-:W-:Y:S01]  /*6310*/  @P5 IMAD R7, R187, -0x10, R6.reuse ;  /* 0xfffffff0bb075824 */ /* 0x100fe200078e0206 */
[----:B------:R-:W-:Y:S01]  /*6320*/  CS2R R148, SRZ ;  /* 0x0000000000947805 */ /* 0x000fe2000001ff00 */
[----:B------:R-:W-:Y:S01]  /*6330*/  @P5 IMAD R5, R185, -0x10, R6 ;  /* 0xfffffff0b9055824 */ /* 0x000fe200078e0206 */
[----:B------:R-:W-:Y:S01]  /*6340*/  CS2R R158, SRZ ;  /* 0x00000000009e7805 */ /* 0x000fe2000001ff00 */
[----:B------:R-:W-:Y:S01]  /*6350*/  @P5 IMAD R4, R184, 0x10, R7 ;  /* 0x00000010b8045824 */ /* 0x000fe200078e0207 */
[----:B------:R-:W-:Y:S02]  /*6360*/  CS2R R156, SRZ ;  /* 0x00000000009c7805 */ /* 0x000fe4000001ff00 */
[----:B------:R-:W-:Y:S02]  /*6370*/  CS2R R154, SRZ ;  /* 0x00000000009a7805 */ /* 0x000fe4000001ff00 */
[----:B------:R-:W-:Y:S02]  /*6380*/  CS2R R152, SRZ ;  /* 0x0000000000987805 */ /* 0x000fe4000001ff00 */
[----:B------:R-:W-:Y:S02]  /*6390*/  CS2R R162, SRZ ;  /* 0x0000000000a27805 */ /* 0x000fe4000001ff00 */
[----:B------:R-:W-:Y:S01]  /*63a0*/  CS2R R160, SRZ ;  /* 0x0000000000a07805 */ /* 0x000fe2000001ff00 */
[----:B------:R-:W-:Y:S06]  /*63b0*/  @P1 BRA `(.L_x_117) ;  /* 0x00000000000c1947 */ /* 0x000fec0003800000 */
[----:B------:R-:W-:Y:S04]  /*63c0*/  SHF.L.U32 R0, R180, 0x1f, RZ ;  /* 0x0000001fb4007819 */ /* 0x000fe800000006ff */
[----:B------:R-:W1:Y:S02]  /*63d0*/  SYNCS.PHASECHK.TRANS64.TRYWAIT P1, [R3+URZ+0xb0], R0 ;  /* 0x0000b000030075a7 */ /* 0x000e6400080211ff */
[----:B-1----:R-:W-:Y:S05]  /*63e0*/  @!P1 BRA `(.L_x_118) ;  /* 0x0000006400289947 */ /* 0x002fea0003800000 */
.L_x_117:
[----:B------:R-:W-:Y:S05]  /*63f0*/  BSYNC B0 ;  /* 0x0000000000007941 */ /* 0x000fea0003800000 */
.L_x_116:
[----:B------:R-:W-:Y:S01]  /*6400*/  ISETP.NE.AND P1, PT, R197, RZ, PT ;  /* 0x000000ffc500720c */ /* 0x000fe20003f25270 */
[----:B-1----:R-:W-:Y:S02]  /*6410*/  VIADD R3, R3, 0xd0 ;  /* 0x000000d003037836 */ /* 0x002fe40000000000 */
[----:B------:R-:W-:Y:S02]  /*6420*/  IMAD.U32 R0, RZ, RZ, UR37 ;  /* 0x00000025ff007e24 */ /* 0x000fe4000f8e00ff */
[----:B------:R-:W-:Y:S03]  /*6430*/  VIADD R181, R181, 0x1 ;  /* 0x00000001b5b57836 */ /* 0x000fe60000000000 */
[----:B------:R-:W-:Y:S05]  /*6440*/  PRMT R0, R0, 0x654, R3 ;  /* 0x0000065400007816 */ /* 0x000fea0000000003 */
[----:B------:R1:W3:Y:S04]  /*6450*/  @P1 LDS.128 R148, [R6] ;  /* 0x0000000006941984 */ /* 0x0002e80000000c00 */
[----:B------:R1:W1:Y:S04]  /*6460*/  @P1 LDS.128 R156, [R5+0x20] ;  /* 0x00002000059c1984 */ /* 0x0002680000000c00 */
[----:B------:R1:W1:Y:S04]  /*6470*/  @P1 LDS.128 R152, [R7+0x10] ;  /* 0x0000100007981984 */ /* 0x0002680000000c00 */
[----:B------:R1:W1:Y:S01]  /*6480*/  @P1 LDS.128 R160, [R4+0x10] ;  /* 0x0000100004a01984 */ /* 0x0002620000000c00 */
[C---:B------:R-:W-:Y:S01]  /*6490*/  ISETP.NE.AND P1, PT, R181.reuse, 0x4, PT ;  /* 0x00000004b500780c */ /* 0x040fe20003f25270 */
[----:B------:R-:W-:Y:S01]  /*64a0*/  @!PT LDS RZ, [RZ] ;  /* 0x00000000fffff984 */ /* 0x000fe20000000800 */
[----:B------:R-:W-:Y:S01]  /*64b0*/  @!PT LDS RZ, [RZ] ;  /* 0x00000000fffff984 */ /* 0x000fe20000000800 */
[----:B------:R-:W-:Y:S01]  /*64c0*/  @!PT LDS RZ, [RZ] ;  /* 0x00000000fffff984 */ /* 0x000fe20000000800 */
[----:B------:R-:W-:Y:S01]  /*64d0*/  @!PT LDS RZ, [RZ] ;  /* 0x00000000fffff984 */ /* 0x000fe20000000800 */
[----:B------:R5:W-:Y:S06]  /*64e0*/  MEMBAR.ALL.CTA ;  /* 0x0000000000007992 */ /* 0x000bec0000008000 */
[----:B-----5:R-:W5:Y:S01]  /*64f0*/  FENCE.VIEW.ASYNC.S ;  /* 0x00000000000073c6 */ /* 0x020f620000000000 */
[----:B------:R-:W-:Y:S02]  /*6500*/  SEL R3, RZ, 0x1, P1 ;  /* 0x00000001ff037807 */ /* 0x000fe40000800000 */
[----:B------:R-:W-:Y:S02]  /*6510*/  SEL R181, R181, RZ, P1 ;  /* 0x000000ffb5b57207 */ /* 0x000fe40000800000 */
[----:B------:R-:W-:Y:S01]  /*6520*/  LOP3.LUT R180, R180, R3, RZ, 0x3c, !PT ;  /* 0x00000003b4b47212 */ /* 0x000fe200078e3cff */
[----:B-----5:R1:W-:Y:S06]  /*6530*/  SYNCS.ARRIVE.TRANS64.RED.A1T0 RZ, [R0+URZ], RZ ;  /* 0x000000ff00ff79a7 */ /* 0x0203ec00081004ff */
.L_x_115:
[----:B------:R-:W-:Y:S05]  /*6540*/  BSYNC B1 ;  /* 0x0000000000017941 */ /* 0x000fea0003800000 */
.L_x_114:
[----:B-1----:R-:W-:Y:S04]  /*6550*/  SHF.R.U32.HI R0, RZ, 0x15, R80 ;  /* 0x00000015ff007819 */ /* 0x002fe80000011650 */
[----:B------:R-:W-:Y:S01]  /*6560*/  LOP3.LUT P1, RZ, R0, 0x3, R173, 0x48, !PT ;  /* 0x0000000300ff7812 */ /* 0x000fe200078248ad */
[----:B------:R-:W-:Y:S01]  /*6570*/  @!UPT UIADD3 URZ, UPT, UPT, URZ, URZ, URZ ;  /* 0x000000fffffff290 */ /* 0x000fe2000fffe0ff */
[----:B----4-:R-:W-:Y:S11]  /*6580*/  @P0 BRA `(.L_x_119) ;  /* 0x0000000000080947 */ /* 0x010ff60003800000 */
[----:B------:R-:W1:Y:S02]  /*6590*/  SYNCS.PHASECHK.TRANS64.TRYWAIT P0, [R191+URZ+0x120], R2 ;  /* 0x00012002bf0075a7 */ /* 0x000e6400080011ff */
[----:B-1----:R-:W-:Y:S05]  /*65a0*/  @!P0 BRA `(.L_x_120) ;  /* 0x0000006000cc8947 */ /* 0x002fea0003800000 */
.L_x_119:
[----:B------:R-:W-:Y:S04]  /*65b0*/  BSSY.RECONVERGENT B6, `(.L_x_121) ;  /* 0x0000012000067945 */ /* 0x000fe80003800200 */
[----:B------:R-:W-:Y:S05]  /*65c0*/  @!P1 BRA `(.L_x_122) ;  /* 0x0000000000409947 */ /* 0x000fea0003800000 */
[----:B------:R-:W4:Y:S01]  /*65d0*/  LDCU.64 UR8, c[0x4][0x78] ;  /* 0x01000f00ff0877ac */ /* 0x000f220008000a00 */
[----:B------:R-:W-:Y:S01]  /*65e0*/  MOV R3, 0x0 ;  /* 0x0000000000037802 */ /* 0x000fe20000000f00 */
[----:B------:R-:W-:Y:S02]  /*65f0*/  HFMA2 R12, -RZ, RZ, 0, 5.9604644775390625e-08 ;  /* 0x00000001ff0c7431 */ /* 0x000fe400000001ff */
[----:B------:R-:W-:Y:S02]  /*6600*/  IMAD.MOV.U32 R8, RZ, RZ, 0x192 ;  /* 0x00000192ff087424 */ /* 0x000fe400078e00ff */
[----:B------:R-:W-:Y:S01]  /*6610*/  IMAD.MOV.U32 R13, RZ, RZ, RZ ;  /* 0x000000ffff0d7224 */ /* 0x000fe200078e00ff */
[----:B------:R-:W5:Y:S01]  /*6620*/  LDCU.64 UR6, c[0x4][0x80] ;  /* 0x01001000ff0677ac */ /* 0x000f620008000a00 */
[----:B-1----:R-:W1:Y:S01]  /*6630*/  LDC.64 R2, c[0x4][R3] ;  /* 0x0100000003027b82 */ /* 0x002e620000000a00 */
[----:B------:R-:W2:Y:S01]  /*6640*/  LDCU.64 UR4, c[0x4][0x18] ;  /* 0x01000300ff0477ac */ /* 0x000ea20008000a00 */
[----:B----4-:R-:W-:Y:S01]  /*6650*/  MOV R5, UR9 ;  /* 0x0000000900057c02 */ /* 0x010fe20008000f00 */
[----:B------:R-:W-:Y:S01]  /*6660*/  IMAD.U32 R4, RZ, RZ, UR8 ;  /* 0x00000008ff047e24 */ /* 0x000fe2000f8e00ff */
[----:B-----5:R-:W-:Y:S01]  /*6670*/  MOV R7, UR7 ;  /* 0x0000000700077c02 */ /* 0x020fe20008000f00 */
[----:B------:R-:W-:Y:S01]  /*6680*/  IMAD.U32 R6, RZ, RZ, UR6 ;  /* 0x00000006ff067e24 */ /* 0x000fe2000f8e00ff */
[----:B--2---:R-:W-:Y:S01]  /*6690*/  MOV R11, UR5 ;  /* 0x00000005000b7c02 */ /* 0x004fe20008000f00 */
[----:B------:R-:W-:Y:S02]  /*66a0*/  IMAD.U32 R10, RZ, RZ, UR4 ;  /* 0x00000004ff0a7e24 */ /* 0x000fe4000f8e00ff */
[----:B------:R-:W-:Y:S07]  /*66b0*/  LEPC R20, `(.L_x_122) ;  /* 0x000000001014794e */ /* 0x000fee0000000000 */
[----:B-1-3--:R-:W-:Y:S05]  /*66c0*/  CALL.ABS.NOINC R2 ;  /* 0x0000000002007343 */ /* 0x00afea0003c00000 */
.L_x_122:
[----:B------:R-:W-:Y:S05]  /*66d0*/  BSYNC.RECONVERGENT B6 ;  /* 0x0000000000067941 */ /* 0x000fea0003800200 */
.L_x_121:
[-C--:B---3--:R-:W-:Y:S01]  /*66e0*/  F2FP.F16.E4M3.UNPACK_B R83, R148.reuse ;  /* 0x00000094ff53723e */ /* 0x088fe200020006ff */
[----:B------:R-:W-:Y:S05]  /*66f0*/  WARPSYNC.ALL ;  /* 0x0000000000007948 */ /* 0x000fea0003800000 */
[----:B------:R-:W-:Y:S01]  /*6700*/  R2UR UR4, R80 ;  /* 0x00000000500472ca */ /* 0x000fe200000e0000 */
[--C-:B------:R-:W-:Y:S01]  /*6710*/  HADD2.F32 R82, -RZ, R83.reuse.H0_H0 ;  /* 0x20000053ff527230 */ /* 0x100fe20000004100 */
[----:B------:R-:W-:Y:S01]  /*6720*/  F2FP.F16.E4M3.UNPACK_B R85, R148.H1 ;  /* 0x00000094ff55723e */ /* 0x000fe200030006ff */
[----:B------:R-:W-:Y:S01]  /*6730*/  HADD2.F32 R83, -RZ, R83.H1_H1 ;  /* 0x30000053ff537230 */ /* 0x000fe20000004100 */
[-C--:B------:R-:W-:Y:S01]  /*6740*/  F2FP.F16.E4M3.UNPACK_B R87, R149.reuse ;  /* 0x00000095ff57723e */ /* 0x080fe200020006ff */
[----:B------:R-:W-:Y:S01]  /*6750*/  BSSY.RECONVERGENT B0, `(.L_x_123) ;  /* 0x000011d000007945 */ /* 0x000fe20003800200 */
[----:B------:R-:W-:Y:S01]  /*6760*/  F2FP.F16.E4M3.UNPACK_B R89, R149.H1 ;  /* 0x00000095ff59723e */ /* 0x000fe200030006ff */
[----:B------:R-:W-:Y:S01]  /*6770*/  HADD2.F32 R84, -RZ, R85.H0_H0 ;  /* 0x20000055ff547230 */ /* 0x000fe20000004100 */
[-C--:B------:R-:W-:Y:S01]  /*6780*/  F2FP.F16.E4M3.UNPACK_B R91, R150.reuse ;  /* 0x00000096ff5b723e */ /* 0x080fe200020006ff */
[----:B------:R-:W-:Y:S01]  /*6790*/  HADD2.F32 R88, -RZ, R87.H1_H1 ;  /* 0x30000057ff587230 */ /* 0x000fe20000004100 */
[----:B------:R-:W-:Y:S01]  /*67a0*/  F2FP.F16.E4M3.UNPACK_B R93, R150.H1 ;  /* 0x00000096ff5d723e */ /* 0x000fe200030006ff */
[----:B------:R-:W-:Y:S01]  /*67b0*/  HADD2.F32 R86, -RZ, R85.H1_H1 ;  /* 0x30000055ff567230 */ /* 0x000fe20000004100 */
[-C--:B------:R-:W-:Y:S01]  /*67c0*/  F2FP.F16.E4M3.UNPACK_B R95, R151.reuse ;  /* 0x00000097ff5f723e */ /* 0x080fe200020006ff */
[----:B------:R-:W2:Y:S01]  /*67d0*/  LDTM.x64 R4, tmem[UR4] ;  /* 0x00000004000479ee */ /* 0x000ea20008340000 */
[----:B------:R-:W-:Y:S01]  /*67e0*/  F2FP.F16.E4M3.UNPACK_B R97, R151.H1 ;  /* 0x00000097ff61723e */ /* 0x000fe200030006ff */
[----:B------:R-:W-:Y:S01]  /*67f0*/  HADD2.F32 R85, -RZ, R87.H0_H0 ;  /* 0x20000057ff557230 */ /* 0x000fe20000004100 */
[-C--:B------:R-:W-:Y:S01]  /*6800*/  F2FP.F16.E4M3.UNPACK_B R99, R152.reuse ;  /* 0x00000098ff63723e */ /* 0x080fe200020006ff */
[----:B------:R-:W-:Y:S01]  /*6810*/  HADD2.F32 R87, -RZ, R89.H0_H0 ;  /* 0x20000059ff577230 */ /* 0x000fe20000004100 */
[----:B------:R-:W-:Y:S01]  /*6820*/  F2FP.F16.E4M3.UNPACK_B R101, R152.H1 ;  /* 0x00000098ff65723e */ /* 0x000fe200030006ff */
[----:B------:R-:W-:Y:S01]  /*6830*/  HADD2.F32 R92, -RZ, R91.H1_H1 ;  /* 0x3000005bff5c7230 */ /* 0x000fe20000004100 */
[----:B------:R-:W-:Y:S01]  /*6840*/  SHF.L.U32 R199, R176, 0x4, RZ ;  /* 0x00000004b0c77819 */ /* 0x000fe200000006ff */
[----:B------:R-:W-:Y:S01]  /*6850*/  HADD2.F32 R96, -RZ, R95.H1_H1 ;  /* 0x3000005fff607230 */ /* 0x000fe20000004100 */
[----:B------:R-:W-:Y:S01]  /*6860*/  SHF.L.U32 R205, R175, 0x4, RZ ;  /* 0x00000004afcd7819 */ /* 0x000fe200000006ff */
[----:B------:R-:W-:Y:S01]  /*6870*/  HADD2.F32 R100, -RZ, R99.H1_H1 ;  /* 0x30000063ff647230 */ /* 0x000fe20000004100 */
[----:B------:R-:W-:Y:S01]  /*6880*/  SHF.L.U32 R198, R184, 0x4, RZ ;  /* 0x00000004b8c67819 */ /* 0x000fe200000006ff */
[----:B------:R-:W-:Y:S01]  /*6890*/  HADD2.F32 R90, -RZ, R89.H1_H1 ;  /* 0x30000059ff5a7230 */ /* 0x000fe20000004100 */
[----:B------:R-:W-:Y:S01]  /*68a0*/  IADD3 R195, PT, PT, R186, R205, RZ ;  /* 0x000000cdbac37210 */ /* 0x000fe20007ffe0ff */
[----:B------:R-:W-:Y:S01]  /*68b0*/  HADD2.F32 R89, -RZ, R91.H0_H0 ;  /* 0x2000005bff597230 */ /* 0x000fe20000004100 */
[-C--:B------:R-:W-:Y:S01]  /*68c0*/  F2FP.F16.E4M3.UNPACK_B R103, R153.reuse ;  /* 0x00000099ff67723e */ /* 0x080fe200020006ff */
[--C-:B------:R-:W-:Y:S01]  /*68d0*/  HADD2.F32 R91, -RZ, R93.reuse.H0_H0 ;  /* 0x2000005dff5b7230 */ /* 0x100fe20000004100 */
[----:B------:R-:W-:Y:S01]  /*68e0*/  F2FP.F16.E4M3.UNPACK_B R105, R153.H1 ;  /* 0x00000099ff69723e */ /* 0x000fe200030006ff */
[----:B------:R-:W-:Y:S01]  /*68f0*/  HADD2.F32 R94, -RZ, R93.H1_H1 ;  /* 0x3000005dff5e7230 */ /* 0x000fe20000004100 */
[-C--:B------:R-:W-:Y:S01]  /*6900*/  F2FP.F16.E4M3.UNPACK_B R107, R154.reuse ;  /* 0x0000009aff6b723e */ /* 0x080fe200020006ff */
[----:B------:R-:W-:Y:S01]  /*6910*/  HADD2.F32 R93, -RZ, R95.H0_H0 ;  /* 0x2000005fff5d7230 */ /* 0x000fe20000004100 */
[----:B------:R-:W-:Y:S01]  /*6920*/  F2FP.F16.E4M3.UNPACK_B R109, R154.H1 ;  /* 0x0000009aff6d723e */ /* 0x000fe200030006ff */
[----:B------:R-:W-:Y:S01]  /*6930*/  HADD2.F32 R104, -RZ, R103.H1_H1 ;  /* 0x30000067ff687230 */ /* 0x000fe20000004100 */
[----:B------:R-:W-:Y:S01]  /*6940*/  F2FP.F16.E4M3.UNPACK_B R111, R155 ;  /* 0x0000009bff6f723e */ /* 0x000fe200020006ff */
[C---:B--2---:R-:W-:Y:S01]  /*6950*/  FMUL R0, R78.reuse, R4 ;  /* 0x000000044e007220 */ /* 0x044fe20000400000 */
[C---:B-1----:R-:W-:Y:S01]  /*6960*/  FMUL R2, R78.reuse, R5 ;  /* 0x000000054e027220 */ /* 0x042fe20000400000 */
[C---:B------:R-:W-:Y:S01]  /*6970*/  FMUL R4, R78.reuse, R8 ;  /* 0x000000084e047220 */ /* 0x040fe20000400000 */
[C---:B------:R-:W-:Y:S01]  /*6980*/  FMUL R5, R78.reuse, R9 ;  /* 0x000000094e057220 */ /* 0x040fe20000400000 */
[C---:B------:R-:W-:Y:S01]  /*6990*/  FFMA R0, R81.reuse, R82, R0 ;  /* 0x0000005251007223 */ /* 0x040fe20000000000 */
[C---:B------:R-:W-:Y:S01]  /*69a0*/  FFMA R2, R81.reuse, R83, R2 ;  /* 0x0000005351027223 */ /* 0x040fe20000000002 */
[C---:B------:R-:W-:Y:S01]  /*69b0*/  FMUL R8, R78.reuse, R12 ;  /* 0x0000000c4e087220 */ /* 0x040fe20000400000 */
[C---:B------:R-:W-:Y:S01]  /*69c0*/  FMUL R9, R78.reuse, R13 ;  /* 0x0000000d4e097220 */ /* 0x040fe20000400000 */
[C---:B------:R-:W-:Y:S01]  /*69d0*/  FMUL R12, R78.reuse, R16 ;  /* 0x000000104e0c7220 */ /* 0x040fe20000400000 */
[C---:B------:R-:W-:Y:S01]  /*69e0*/  FMUL R13, R78.reuse, R17 ;  /* 0x000000114e0d7220 */ /* 0x040fe20000400000 */
[C---:B------:R-:W-:Y:S01]  /*69f0*/  FMUL R16, R78.reuse, R20 ;  /* 0x000000144e107220 */ /* 0x040fe20000400000 */
[C---:B------:R-:W-:Y:S01]  /*6a00*/  FMUL R17, R78.reuse, R21 ;  /* 0x000000154e117220 */ /* 0x040fe20000400000 */
[C---:B------:R-:W-:Y:S01]  /*6a10*/  FMUL R20, R78.reuse, R24 ;  /* 0x000000184e147220 */ /* 0x040fe20000400000 */
[C---:B------:R-:W-:Y:S01]  /*6a20*/  FMUL R21, R78.reuse, R25 ;  /* 0x000000194e157220 */ /* 0x040fe20000400000 */
[----:B------:R-:W-:Y:S02]  /*6a30*/  HADD2.F32 R108, -RZ, R107.H1_H1 ;  /* 0x3000006bff6c7230 */ /* 0x000fe40000004100 */
[C---:B------:R-:W-:Y:S01]  /*6a40*/  FMUL R24, R78.reuse, R28 ;  /* 0x0000001c4e187220 */ /* 0x040fe20000400000 */
[C---:B------:R-:W-:Y:S01]  /*6a50*/  FMUL R25, R78.reuse, R29 ;  /* 0x0000001d4e197220 */ /* 0x040fe20000400000 */
[----:B------:R-:W-:Y:S02]  /*6a60*/  HADD2.F32 R112, -RZ, R111.H1_H1 ;  /* 0x3000006fff707230 */ /* 0x000fe40000004100 */
[C---:B------:R-:W-:Y:S01]  /*6a70*/  FMUL R28, R78.reuse, R32 ;  /* 0x000000204e1c7220 */ /* 0x040fe20000400000 */
[C---:B------:R-:W-:Y:S01]  /*6a80*/  FMUL R29, R78.reuse, R33 ;  /* 0x000000214e1d7220 */ /* 0x040fe20000400000 */
[C---:B------:R-:W-:Y:S01]  /*6a90*/  FMUL R32, R78.reuse, R36 ;  /* 0x000000244e207220 */ /* 0x040fe20000400000 */
[----:B------:R-:W-:Y:S01]  /*6aa0*/  F2FP.F16.E4M3.UNPACK_B R113, R155.H1 ;  /* 0x0000009bff71723e */ /* 0x000fe200030006ff */
[C---:B------:R-:W-:Y:S01]  /*6ab0*/  FMUL R33, R78.reuse, R37 ;  /* 0x000000254e217220 */ /* 0x040fe20000400000 */
[C---:B------:R-:W-:Y:S01]  /*6ac0*/  FMUL R36, R78.reuse, R40 ;  /* 0x000000284e247220 */ /* 0x040fe20000400000 */
[----:B------:R-:W-:Y:S01]  /*6ad0*/  F2FP.F16.E4M3.UNPACK_B R115, R156 ;  /* 0x0000009cff73723e */ /* 0x000fe200020006ff */
[C---:B------:R-:W-:Y:S01]  /*6ae0*/  FMUL R37, R78.reuse, R41 ;  /* 0x000000294e257220 */ /* 0x040fe20000400000 */
[C---:B------:R-:W-:Y:S01]  /*6af0*/  FMUL R40, R78.reuse, R44 ;  /* 0x0000002c4e287220 */ /* 0x040fe20000400000 */
[----:B------:R-:W-:Y:S01]  /*6b00*/  F2FP.F16.E4M3.UNPACK_B R117, R156.H1 ;  /* 0x0000009cff75723e */ /* 0x000fe200030006ff */
[C---:B------:R-:W-:Y:S01]  /*6b10*/  FMUL R41, R78.reuse, R45 ;  /* 0x0000002d4e297220 */ /* 0x040fe20000400000 */
[----:B------:R-:W-:Y:S02]  /*6b20*/  HADD2.F32 R116, -RZ, R115.H1_H1 ;  /* 0x30000073ff747230 */ /* 0x000fe40000004100 */
        /* <DEDUP_REMOVED lines=21> */
[C---:B------:R-:W-:Y:S01]  /*6c80*/  FFMA R3, R81.reuse, R84, R3 ;  /* 0x0000005451037223 */ /* 0x040fe20000000003 */
[----:B------:R-:W-:Y:S01]  /*6c90*/  F2FP.F16.E4M3.UNPACK_B R131, R160 ;  /* 0x000000a0ff83723e */ /* 0x000fe200020006ff */
[C---:B------:R-:W-:Y:S01]  /*6ca0*/  FFMA R7, R81.reuse, R86, R7 ;  /* 0x0000005651077223 */ /* 0x040fe20000000007 */
[C---:B------:R-:W-:Y:S01]  /*6cb0*/  FFMA R4, R81.reuse, R85, R4 ;  /* 0x0000005551047223 */ /* 0x040fe20000000004 */
[----:B------:R-:W-:Y:S01]  /*6cc0*/  F2FP.F16.E4M3.UNPACK_B R133, R160.H1 ;  /* 0x000000a0ff85723e */ /* 0x000fe200030006ff */
[----:B------:R-:W-:Y:S01]  /*6cd0*/  FFMA R5, R81, R88, R5 ;  /* 0x0000005851057223 */ /* 0x000fe20000000005 */
[----:B------:R-:W-:Y:S01]  /*6ce0*/  HADD2.F32 R132, -RZ, R131.H1_H1 ;  /* 0x30000083ff847230 */ /* 0x000fe20000004100 */
[----:B------:R-:W-:Y:S01]  /*6cf0*/  F2FP.SATFINITE.E4M3.F32.PACK_AB_MERGE_C R193, R7, R3, RZ ;  /* 0x0000000307c1723e */ /* 0x000fe200048070ff */
[C---:B------:R-:W-:Y:S01]  /*6d00*/  FMUL R6, R78.reuse, R10 ;  /* 0x0000000a4e067220 */ /* 0x040fe20000400000 */
[C---:B------:R-:W-:Y:S01]  /*6d10*/  FMUL R11, R78.reuse, R11 ;  /* 0x0000000b4e0b7220 */ /* 0x040fe20000400000 */
[----:B------:R-:W-:Y:S01]  /*6d20*/  FMUL R10, R78, R14 ;  /* 0x0000000e4e0a7220 */ /* 0x000fe20000400000 */
[----:B------:R-:W-:Y:S01]  /*6d30*/  F2FP.F16.E4M3.UNPACK_B R135, R161 ;  /* 0x000000a1ff87723e */ /* 0x000fe200020006ff */
[C---:B------:R-:W-:Y:S01]  /*6d40*/  FFMA R6, R81.reuse, R87, R6 ;  /* 0x0000005751067223 */ /* 0x040fe20000000006 */
[----:B------:R-:W-:Y:S01]  /*6d50*/  F2FP.SATFINITE.E4M3.F32.PACK_AB_MERGE_C R200, R2, R0, R193 ;  /* 0x0000000002c8723e */ /* 0x000fe200048070c1 */
[C---:B------:R-:W-:Y:S01]  /*6d60*/  FFMA R11, R81.reuse, R90, R11 ;  /* 0x0000005a510b7223 */ /* 0x040fe2000000000b */
[----:B------:R-:W-:Y:S01]  /*6d70*/  IADD3 R193, PT, PT, R186, R199, RZ ;  /* 0x000000c7bac17210 */ /* 0x000fe20007ffe0ff */
[C---:B------:R-:W-:Y:S01]  /*6d80*/  FFMA R8, R81.reuse, R89, R8 ;  /* 0x0000005951087223 */ /* 0x040fe20000000008 */
[C---:B------:R-:W-:Y:S01]  /*6d90*/  FFMA R9, R81.reuse, R92, R9 ;  /* 0x0000005c51097223 */ /* 0x040fe20000000009 */
[----:B------:R-:W-:Y:S01]  /*6da0*/  HADD2.F32 R95, -RZ, R97.H0_H0 ;  /* 0x20000061ff5f7230 */ /* 0x000fe20000004100 */
[----:B------:R-:W-:Y:S01]  /*6db0*/  IADD3 R194, PT, PT, R198, R193, RZ ;  /* 0x000000c1c6c27210 */ /* 0x000fe20007ffe0ff */
[----:B------:R-:W-:Y:S01]  /*6dc0*/  FFMA R10, R81, R91, R10 ;  /* 0x0000005b510a7223 */ /* 0x000fe2000000000a */
[----:B------:R-:W-:Y:S01]  /*6dd0*/  F2FP.SATFINITE.E4M3.F32.PACK_AB_MERGE_C R201, R11, R6, RZ ;  /* 0x000000060bc9723e */ /* 0x000fe200048070ff */
[----:B------:R-:W-:Y:S02]  /*6de0*/  HADD2.F32 R136, -RZ, R135.H1_H1 ;  /* 0x30000087ff887230 */ /* 0x000fe40000004100 */
[C---:B------:R-:W-:Y:S01]  /*6df0*/  FMUL R15, R78.reuse, R15 ;  /* 0x0000000f4e0f7220 */ /* 0x040fe20000400000 */
[----:B------:R-:W-:Y:S01]  /*6e00*/  HADD2.F32 R98, -RZ, R97.H1_H1 ;  /* 0x30000061ff627230 */ /* 0x000fe20000004100 */
[----:B------:R-:W-:Y:S01]  /*6e10*/  F2FP.SATFINITE.E4M3.F32.PACK_AB_MERGE_C R201, R5, R4, R201 ;  /* 0x0000000405c9723e */ /* 0x000fe200048070c9 */
[----:B------:R-:W-:Y:S02]  /*6e20*/  HADD2.F32 R97, -RZ, R99.H0_H0 ;  /* 0x20000063ff617230 */ /* 0x000fe40000004100 */
[C---:B------:R-:W-:Y:S01]  /*6e30*/  FFMA R15, R81.reuse, R94, R15 ;  /* 0x0000005e510f7223 */ /* 0x040fe2000000000f */
[C---:B------:R-:W-:Y:S01]  /*6e40*/  FFMA R12, R81.reuse, R93, R12 ;  /* 0x0000005d510c7223 */ /* 0x040fe2000000000c */
[----:B------:R-:W-:Y:S01]  /*6e50*/  FFMA R13, R81, R96, R13 ;  /* 0x00000060510d7223 */ /* 0x000fe2000000000d */
[C---:B------:R-:W-:Y:S01]  /*6e60*/  FMUL R14, R78.reuse, R18 ;  /* 0x000000124e0e7220 */ /* 0x040fe20000400000 */
[C---:B------:R-:W-:Y:S01]  /*6e70*/  FMUL R19, R78.reuse, R19 ;  /* 0x000000134e137220 */ /* 0x040fe20000400000 */
[--C-:B------:R-:W-:Y:S01]  /*6e80*/  HADD2.F32 R99, -RZ, R101.reuse.H0_H0 ;  /* 0x20000065ff637230 */ /* 0x100fe20000004100 */
[----:B------:R-:W-:Y:S01]  /*6e90*/  F2FP.SATFINITE.E4M3.F32.PACK_AB_MERGE_C R202, R15, R10, RZ ;  /* 0x0000000a0fca723e */ /* 0x000fe200048070ff */
[C---:B------:R-:W-:Y:S01]  /*6ea0*/  FFMA R14, R81.reuse, R95, R14 ;  /* 0x0000005f510e7223 */ /* 0x040fe2000000000e */
[C---:B------:R-:W-:Y:S01]  /*6eb0*/  FFMA R19, R81.reuse, R98, R19 ;  /* 0x0000006251137223 */ /* 0x040fe20000000013 */
[----:B------:R-:W-:Y:S01]  /*6ec0*/  FFMA R16, R81, R97, R16 ;  /* 0x0000006151107223 */ /* 0x000fe20000000010 */
[----:B------:R-:W-:Y:S01]  /*6ed0*/  F2FP.F16.E4M3.UNPACK_B R137, R161.H1 ;  /* 0x000000a1ff89723e */ /* 0x000fe200030006ff */
[----:B------:R-:W-:Y:S01]  /*6ee0*/  HADD2.F32 R102, -RZ, R101.H1_H1 ;  /* 0x30000065ff667230 */ /* 0x000fe20000004100 */
[----:B------:R-:W-:Y:S01]  /*6ef0*/  F2FP.SATFINITE.E4M3.F32.PACK_AB_MERGE_C R202, R9, R8, R202 ;  /* 0x0000000809ca723e */ /* 0x000fe200048070ca */
[----:B------:R-:W-:Y:S01]  /*6f00*/  FFMA R17, R81, R100, R17 ;  /* 0x0000006451117223 */ /* 0x000fe20000000011 */
[----:B------:R-:W-:Y:S01]  /*6f10*/  F2FP.SATFINITE.E4M3.F32.PACK_AB_MERGE_C R203, R19, R14, RZ ;  /* 0x0000000e13cb723e */ /* 0x000fe200048070ff */
[----:B------:R-:W-:Y:S02]  /*6f20*/  HADD2.F32 R101, -RZ, R103.H0_H0 ;  /* 0x20000067ff657230 */ /* 0x000fe40000004100 */
[C---:B------:R-:W-:Y:S01]  /*6f30*/  FMUL R18, R78.reuse, R22 ;  /* 0x000000164e127220 */ /* 0x040fe20000400000 */
[C---:B------:R-:W-:Y:S01]  /*6f40*/  FMUL R23, R78.reuse, R23 ;  /* 0x000000174e177220 */ /* 0x040fe20000400000 */
[--C-:B------:R-:W-:Y:S01]  /*6f50*/  HADD2.F32 R103, -RZ, R105.reuse.H0_H0 ;  /* 0x20000069ff677230 */ /* 0x100fe20000004100 */
[----:B------:R-:W-:Y:S01]  /*6f60*/  F2FP.SATFINITE.E4M3.F32.PACK_AB_MERGE_C R203, R13, R12, R203 ;  /* 0x0000000c0dcb723e */ /* 0x000fe200048070cb */
[C---:B------:R-:W-:Y:S01]  /*6f70*/  FFMA R18, R81.reuse, R99, R18 ;  /* 0x0000006351127223 */ /* 0x040fe20000000012 */
[C---:B------:R-:W-:Y:S01]  /*6f80*/  FFMA R23, R81.reuse, R102, R23 ;  /* 0x0000006651177223 */ /* 0x040fe20000000017 */
[C---:B------:R-:W-:Y:S01]  /*6f90*/  FFMA R20, R81.reuse, R101, R20 ;  /* 0x0000006551147223 */ /* 0x040fe20000000014 */
[----:B------:R-:W-:Y:S01]  /*6fa0*/  HADD2.F32 R106, -RZ, R105.H1_H1 ;  /* 0x30000069ff6a7230 */ /* 0x000fe20000004100 */
[----:B------:R1:W-:Y:S01]  /*6fb0*/  STS.128 [R172+UR49+0x8200], R200 ;  /* 0x008200c8ac007988 */ /* 0x0003e20008000c31 */
        /* <DEDUP_REMOVED lines=10> */
[----:B------:R-:W-:Y:S01]  /*7060*/  F2FP.F16.E4M3.UNPACK_B R139, R162 ;  /* 0x000000a2ff8b723e */ /* 0x000fe200020006ff */
[----:B------:R-:W-:Y:S02]  /*7070*/  HADD2.F32 R110, -RZ, R109.H1_H1 ;  /* 0x3000006dff6e7230 */ /* 0x000fe40000004100 */
[----:B------:R-:W-:Y:S01]  /*7080*/  FFMA R25, R81, R108, R25 ;  /* 0x0000006c51197223 */ /* 0x000fe20000000019 */
[----:B------:R-:W-:Y:S01]  /*7090*/  F2FP.SATFINITE.E4M3.F32.PACK_AB_MERGE_C R209, R27, R22, RZ ;  /* 0x000000161bd1723e */ /* 0x000fe200048070ff */
[----:B------:R-:W-:Y:S02]  /*70a0*/  HADD2.F32 R109, -RZ, R111.H0_H0 ;  /* 0x2000006fff6d7230 */ /* 0x000fe40000004100 */
[C---:B------:R-:W-:Y:S01]  /*70b0*/  FMUL R26, R78.reuse, R30 ;  /* 0x0000001e4e1a7220 */ /* 0x040fe20000400000 */
[----:B------:R-:W-:Y:S01]  /*70c0*/  HADD2.F32 R140, -RZ, R139.H1_H1 ;  /* 0x3000008bff8c7230 */ /* 0x000fe20000004100 */
[----:B------:R-:W-:Y:S01]  /*70d0*/  F2FP.SATFINITE.E4M3.F32.PACK_AB_MERGE_C R209, R21, R20, R209 ;  /* 0x0000001415d1723e */ /* 0x000fe200048070d1 */
[C---:B------:R-:W-:Y:S01]  /*70e0*/  FMUL R31, R78.reuse, R31 ;  /* 0x0000001f4e1f7220 */ /* 0x040fe20000400000 */
[--C-:B------:R-:W-:Y:S02]  /*70f0*/  HADD2.F32 R111, -RZ, R113.reuse.H0_H0 ;  /* 0x20000071ff6f7230 */ /* 0x100fe40000004100 */
[C---:B------:R-:W-:Y:S01]  /*7100*/  FFMA R26, R81.reuse, R107, R26 ;  /* 0x0000006b511a7223 */ /* 0x040fe2000000001a */
[----:B------:R-:W-:Y:S02]  /*7110*/  HADD2.F32 R114, -RZ, R113.H1_H1 ;  /* 0x30000071ff727230 */ /* 0x000fe40000004100 */
[C---:B------:R-:W-:Y:S01]  /*7120*/  FFMA R31, R81.reuse, R110, R31 ;  /* 0x0000006e511f7223 */ /* 0x040fe2000000001f */
[C---:B------:R-:W-:Y:S01]  /*7130*/  FFMA R28, R81.reuse, R109, R28 ;  /* 0x0000006d511c7223 */ /* 0x040fe2000000001c */
[----:B------:R-:W-:Y:S01]  /*7140*/  F2FP.F16.E4M3.UNPACK_B R141, R162.H1 ;  /* 0x000000a2ff8d723e */ /* 0x000fe200030006ff */
[----:B------:R-:W-:Y:S01]  /*7150*/  FFMA R29, R81, R112, R29 ;  /* 0x00000070511d7223 */ /* 0x000fe2000000001d */
[----:B------:R-:W-:Y:S01]  /*7160*/  HADD2.F32 R113, -RZ, R115.H0_H0 ;  /* 0x20000073ff717230 */ /* 0x000fe20000004100 */
[----:B------:R-:W-:Y:S01]  /*7170*/  F2FP.SATFINITE.E4M3.F32.PACK_AB_MERGE_C R210, R31, R26, RZ ;  /* 0x0000001a1fd2723e */ /* 0x000fe200048070ff */
        /* <DEDUP_REMOVED lines=8> */
[----:B------:R-:W-:Y:S01]  /*7200*/  FFMA R33, R81, R116, R33 ;  /* 0x0000007451217223 */ /* 0x000fe20000000021 */
[----:B------:R-:W-:Y:S01]  /*7210*/  HADD2.F32 R118, -RZ, R117.H1_H1 ;  /* 0x30000075ff767230 */ /* 0x000fe20000004100 */
        /* <DEDUP_REMOVED lines=8> */
[----:B------:R-:W-:Y:S01]  /*72a0*/  HADD2.F32 R122, -RZ, R121.H1_H1 ;  /* 0x30000079ff7a7230 */ /* 0x000fe20000004100 */
[----:B------:R1:W-:Y:S01]  /*72b0*/  STS.128 [R193+0x8010], R208 ;  /* 0x008010d0c1007388 */ /* 0x0003e20000000c00 */
[----:B------:R-:W-:Y:S02]  /*72c0*/  HADD2.F32 R121, -RZ, R123.H0_H0 ;  /* 0x2000007bff797230 */ /* 0x000fe40000004100 */
[C---:B------:R-:W-:Y:S01]  /*72d0*/  FFMA R39, R81.reuse, R118, R39 ;  /* 0x0000007651277223 */ /* 0x040fe20000000027 */
[C---:B------:R-:W-:Y:S01]  /*72e0*/  FFMA R36, R81.reuse, R117, R36 ;  /* 0x0000007551247223 */ /* 0x040fe20000000024 */
[----:B------:R-:W-:Y:S01]  /*72f0*/  F2FP.F16.E4M3.UNPACK_B R145, R163.H1 ;  /* 0x000000a3ff91723e */ /* 0x000fe200030006ff */
[----:B------:R-:W-:Y:S01]  /*7300*/  FFMA R37, R81, R120, R37 ;  /* 0x0000007851257223 */ /* 0x000fe20000000025 */
[C---:B------:R-:W-:Y:S01]  /*7310*/  FMUL R38, R78.reuse, R42 ;  /* 0x0000002a4e267220 */ /* 0x040fe20000400000 */
[----:B------:R-:W-:Y:S01]  /*7320*/  F2FP.SATFINITE.E4M3.F32.PACK_AB_MERGE_C R212, R39, R34, RZ ;  /* 0x0000002227d4723e */ /* 0x000fe200048070ff */
[C---:B------:R-:W-:Y:S01]  /*7330*/  FMUL R43, R78.reuse, R43 ;  /* 0x0000002b4e2b7220 */ /* 0x040fe20000400000 */
[--C-:B------:R-:W-:Y:S02]  /*7340*/  HADD2.F32 R123, -RZ, R125.reuse.H0_H0 ;  /* 0x2000007dff7b7230 */ /* 0x100fe40000004100 */
[----:B------:R-:W-:Y:S01]  /*7350*/  FFMA R38, R81, R119, R38 ;  /* 0x0000007751267223 */ /* 0x000fe20000000026 */
[----:B------:R-:W-:Y:S01]  /*7360*/  F2FP.SATFINITE.E4M3.F32.PACK_AB_MERGE_C R212, R33, R32, R212 ;  /* 0x0000002021d4723e */ /* 0x000fe200048070d4 */
[C---:B------:R-:W-:Y:S01]  /*7370*/  FFMA R43, R81.reuse, R122, R43 ;  /* 0x0000007a512b7223 */ /* 0x040fe2000000002b */
[----:B------:R-:W-:Y:S01]  /*7380*/  FFMA R40, R81, R121, R40 ;  /* 0x0000007951287223 */ /* 0x000fe20000000028 */
[----:B------:R-:W-:Y:S01]  /*7390*/  ISETP.NE.AND P0, PT, R189, RZ, PT ;  /* 0x000000ffbd00720c */ /* 0x000fe20003f05270 */
[----:B------:R-:W-:Y:S01]  /*73a0*/  FFMA R41, R81, R124, R41 ;  /* 0x0000007c51297223 */ /* 0x000fe20000000029 */
[----:B------:R-:W-:Y:S01]  /*73b0*/  HADD2.F32 R126, -RZ, R125.H1_H1 ;  /* 0x3000007dff7e7230 */ /* 0x000fe20000004100 */
[----:B------:R-:W-:Y:S01]  /*73c0*/  F2FP.SATFINITE.E4M3.F32.PACK_AB_MERGE_C R213, R43, R38, RZ ;  /* 0x000000262bd5723e */ /* 0x000fe200048070ff */
[----:B------:R-:W-:Y:S02]  /*73d0*/  HADD2.F32 R125, -RZ, R127.H0_H0 ;  /* 0x2000007fff7d7230 */ /* 0x000fe40000004100 */
[C---:B------:R-:W-:Y:S01]  /*73e0*/  FMUL R42, R78.reuse, R46 ;  /* 0x0000002e4e2a7220 */ /* 0x040fe20000400000 */
[----:B------:R-:W-:Y:S01]  /*73f0*/  FMUL R47, R78, R47 ;  /* 0x0000002f4e2f7220 */ /* 0x000fe20000400000 */
[--C-:B------:R-:W-:Y:S01]  /*7400*/  HADD2.F32 R127, -RZ, R129.reuse.H0_H0 ;  /* 0x20000081ff7f7230 */ /* 0x100fe20000004100 */
[----:B------:R-:W-:Y:S01]  /*7410*/  F2FP.SATFINITE.E4M3.F32.PACK_AB_MERGE_C R213, R37, R36, R213 ;  /* 0x0000002425d5723e */ /* 0x000fe200048070d5 */
[C---:B------:R-:W-:Y:S01]  /*7420*/  FFMA R42, R81.reuse, R123, R42 ;  /* 0x0000007b512a7223 */ /* 0x040fe2000000002a */
[C---:B------:R-:W-:Y:S01]  /*7430*/  FFMA R47, R81.reuse, R126, R47 ;  /* 0x0000007e512f7223 */ /* 0x040fe2000000002f */
[C---:B------:R-:W-:Y:S01]  /*7440*/  FFMA R44, R81.reuse, R125, R44 ;  /* 0x0000007d512c7223 */ /* 0x040fe2000000002c */
[----:B------:R-:W-:Y:S01]  /*7450*/  ISETP.NE.AND P6, PT, R204, RZ, PT ;  /* 0x000000ffcc00720c */ /* 0x000fe20003fc5270 */
[----:B------:R-:W-:Y:S01]  /*7460*/  FFMA R45, R81, R128, R45 ;  /* 0x00000080512d7223 */ /* 0x000fe2000000002d */
[----:B------:R-:W-:Y:S01]  /*7470*/  HADD2.F32 R130, -RZ, R129.H1_H1 ;  /* 0x30000081ff827230 */ /* 0x000fe20000004100 */
[----:B------:R-:W-:Y:S01]  /*7480*/  F2FP.SATFINITE.E4M3.F32.PACK_AB_MERGE_C R214, R47, R42, RZ ;  /* 0x0000002a2fd6723e */ /* 0x000fe200048070ff */
[----:B------:R-:W-:Y:S02]  /*7490*/  HADD2.F32 R129, -RZ, R131.H0_H0 ;  /* 0x20000083ff817230 */ /* 0x000fe40000004100 */
[C---:B------:R-:W-:Y:S01]  /*74a0*/  FMUL R46, R78.reuse, R50 ;  /* 0x000000324e2e7220 */ /* 0x040fe20000400000 */
[C---:B------:R-:W-:Y:S01]  /*74b0*/  FMUL R51, R78.reuse, R51 ;  /* 0x000000334e337220 */ /* 0x040fe20000400000 */
[--C-:B------:R-:W-:Y:S02]  /*74c0*/  HADD2.F32 R131, -RZ, R133.reuse.H0_H0 ;  /* 0x20000085ff837230 */ /* 0x100fe40000004100 */
[C---:B------:R-:W-:Y:S01]  /*74d0*/  FMUL R50, R78.reuse, R54 ;  /* 0x000000364e327220 */ /* 0x040fe20000400000 */
[C---:B------:R-:W-:Y:S01]  /*74e0*/  FFMA R46, R81.reuse, R127, R46 ;  /* 0x0000007f512e7223 */ /* 0x040fe2000000002e */
[----:B------:R-:W-:Y:S02]  /*74f0*/  HADD2.F32 R134, -RZ, R133.H1_H1 ;  /* 0x30000085ff867230 */ /* 0x000fe40000004100 */
[C---:B------:R-:W-:Y:S01]  /*7500*/  FFMA R51, R81.reuse, R130, R51 ;  /* 0x0000008251337223 */ /* 0x040fe20000000033 */
[----:B------:R-:W-:Y:S02]  /*7510*/  HADD2.F32 R133, -RZ, R135.H0_H0 ;  /* 0x20000087ff857230 */ /* 0x000fe40000004100 */
[C---:B------:R-:W-:Y:S01]  /*7520*/  FMUL R55, R78.reuse, R55 ;  /* 0x000000374e377220 */ /* 0x040fe20000400000 */
[C---:B------:R-:W-:Y:S01]  /*7530*/  FFMA R48, R81.reuse, R129, R48 ;  /* 0x0000008151307223 */ /* 0x040fe20000000030 */
[C---:B------:R-:W-:Y:S01]  /*7540*/  FFMA R49, R81.reuse, R132, R49 ;  /* 0x0000008451317223 */ /* 0x040fe20000000031 */
[--C-:B------:R-:W-:Y:S02]  /*7550*/  HADD2.F32 R135, -RZ, R137.reuse.H0_H0 ;  /* 0x20000089ff877230 */ /* 0x100fe40000004100 */
[C---:B------:R-:W-:Y:S01]  /*7560*/  FFMA R50, R81.reuse, R131, R50 ;  /* 0x0000008351327223 */ /* 0x040fe20000000032 */
[----:B------:R-:W-:Y:S02]  /*7570*/  HADD2.F32 R138, -RZ, R137.H1_H1 ;  /* 0x30000089ff8a7230 */ /* 0x000fe40000004100 */
[C---:B------:R-:W-:Y:S01]  /*7580*/  FMUL R54, R78.reuse, R58 ;  /* 0x0000003a4e367220 */ /* 0x040fe20000400000 */
[----:B------:R-:W-:Y:S02]  /*7590*/  HADD2.F32 R137, -RZ, R139.H0_H0 ;  /* 0x2000008bff897230 */ /* 0x000fe40000004100 */
[C---:B------:R-:W-:Y:S01]  /*75a0*/  FFMA R55, R81.reuse, R134, R55 ;  /* 0x0000008651377223 */ /* 0x040fe20000000037 */
        /* <DEDUP_REMOVED lines=16> */
[----:B------:R-:W-:Y:S01]  /*76b0*/  FFMA R63, R81, R142, R63 ;  /* 0x0000008e513f7223 */ /* 0x000fe2000000003f */
[----:B------:R-:W-:Y:S01]  /*76c0*/  FMUL R67, R78, R67 ;  /* 0x000000434e437220 */ /* 0x000fe20000400000 */
[----:B------:R-:W-:Y:S01]  /*76d0*/  F2FP.SATFINITE.E4M3.F32.PACK_AB_MERGE_C R215, R51, R46, RZ ;  /* 0x0000002e33d7723e */ /* 0x000fe200048070ff */
[C---:B------:R-:W-:Y:S01]  /*76e0*/  FFMA R60, R81.reuse, R141, R60 ;  /* 0x0000008d513c7223 */ /* 0x040fe2000000003c */
[C---:B------:R-:W-:Y:S01]  /*76f0*/  FFMA R61, R81.reuse, R144, R61 ;  /* 0x00000090513d7223 */ /* 0x040fe2000000003d */
[C---:B------:R-:W-:Y:S01]  /*7700*/  FFMA R62, R81.reuse, R143, R62 ;  /* 0x0000008f513e7223 */ /* 0x040fe2000000003e */
[----:B------:R-:W-:Y:S01]  /*7710*/  FFMA R67, R81, R146, R67 ;  /* 0x0000009251437223 */ /* 0x000fe20000000043 */
[----:B------:R-:W-:Y:S02]  /*7720*/  F2FP.SATFINITE.E4M3.F32.PACK_AB_MERGE_C R214, R41, R40, R214 ;  /* 0x0000002829d6723e */ /* 0x000fe400048070d6 */
[----:B------:R-:W-:Y:S02]  /*7730*/  F2FP.SATFINITE.E4M3.F32.PACK_AB_MERGE_C R215, R45, R44, R215 ;  /* 0x0000002c2dd7723e */ /* 0x000fe400048070d7 */
[----:B------:R-:W-:Y:S02]  /*7740*/  F2FP.SATFINITE.E4M3.F32.PACK_AB_MERGE_C R216, R55, R50, RZ ;  /* 0x0000003237d8723e */ /* 0x000fe400048070ff */
[----:B------:R-:W-:Y:S01]  /*7750*/  F2FP.SATFINITE.E4M3.F32.PACK_AB_MERGE_C R217, R59, R54, RZ ;  /* 0x000000363bd9723e */ /* 0x000fe200048070ff */
[----:B------:R1:W-:Y:S01]  /*7760*/  STS.128 [R195+0x8020], R212 ;  /* 0x008020d4c3007388 */ /* 0x0003e20000000c00 */
[----:B------:R-:W-:Y:S02]  /*7770*/  F2FP.SATFINITE.E4M3.F32.PACK_AB_MERGE_C R218, R63, R58, RZ ;  /* 0x0000003a3fda723e */ /* 0x000fe400048070ff */
[----:B------:R-:W-:Y:S02]  /*7780*/  F2FP.SATFINITE.E4M3.F32.PACK_AB_MERGE_C R219, R67, R62, RZ ;  /* 0x0000003e43db723e */ /* 0x000fe400048070ff */
[----:B------:R-:W-:Y:S02]  /*7790*/  F2FP.SATFINITE.E4M3.F32.PACK_AB_MERGE_C R216, R49, R48, R216 ;  /* 0x0000003031d8723e */ /* 0x000fe400048070d8 */
[----:B------:R-:W-:Y:S02]  /*77a0*/  F2FP.SATFINITE.E4M3.F32.PACK_AB_MERGE_C R217, R53, R52, R217 ;  /* 0x0000003435d9723e */ /* 0x000fe400048070d9 */
[----:B------:R-:W-:Y:S02]  /*77b0*/  F2FP.SATFINITE.E4M3.F32.PACK_AB_MERGE_C R218, R57, R56, R218 ;  /* 0x0000003839da723e */ /* 0x000fe400048070da */
[----:B------:R-:W-:Y:S02]  /*77c0*/  F2FP.SATFINITE.E4M3.F32.PACK_AB_MERGE_C R219, R61, R60, R219 ;  /* 0x0000003c3ddb723e */ /* 0x000fe400048070db */
[----:B------:R-:W-:Y:S02]  /*77d0*/  LEA R206, R181, UR49, 0x3 ;  /* 0x00000031b5ce7c11 */ /* 0x000fe4000f8e18ff */
[----:B------:R-:W-:Y:S01]  /*77e0*/  @P6 SHF.L.U32 R207, R180, 0x1f, RZ ;  /* 0x0000001fb4cf6819 */ /* 0x000fe200000006ff */
[----:B------:R1:W-:Y:S01]  /*77f0*/  STS.128 [R194+0x8010], R216 ;  /* 0x008010d8c2007388 */ /* 0x0003e20000000c00 */
[----:B------:R-:W-:Y:S01]  /*7800*/  @!PT LDS RZ, [RZ] ;  /* 0x00000000fffff984 */ /* 0x000fe20000000800 */
[----:B------:R-:W-:Y:S01]  /*7810*/  @!PT LDS RZ, [RZ] ;  /* 0x00000000fffff984 */ /* 0x000fe20000000800 */
[----:B------:R-:W-:Y:S01]  /*7820*/  @!PT LDS RZ, [RZ] ;  /* 0x00000000fffff984 */ /* 0x000fe20000000800 */
[----:B------:R-:W-:Y:S01]  /*7830*/  @!PT LDS RZ, [RZ] ;  /* 0x00000000fffff984 */ /* 0x000fe20000000800 */
[----:B------:R2:W-:Y:S07]  /*7840*/  MEMBAR.ALL.CTA ;  /* 0x0000000000007992 */ /* 0x0005ee0000008000 */
[----:B--2---:R-:W2:Y:S02]  /*7850*/  FENCE.VIEW.ASYNC.S ;  /* 0x00000000000073c6 */ /* 0x004ea40000000000 */
[----:B--2---:R-:W-:Y:S06]  /*7860*/  BAR.SYNC.DEFER_BLOCKING 0x1, 0x80 ;  /* 0x0042000000007b1d */ /* 0x004fec0000010000 */
[----:B------:R-:W-:Y:S05]  /*7870*/  @P0 BRA `(.L_x_124) ;  /* 0x0000000000280947 */ /* 0x000fea0003800000 */
[----:B------:R-:W-:Y:S02]  /*7880*/  UIADD3 UR4, UPT, UPT, UR49, 0x8200, URZ ;  /* 0x0000820031047890 */ /* 0x000fe4000fffe0ff */
[----:B------:R-:W-:Y:S01]  /*7890*/  UIADD3 UR6, UP0, UPT, UR52, 0x680, URZ ;  /* 0x0000068034067890 */ /* 0x000fe2000ff1e0ff */
[----:B------:R-:W-:Y:S03]  /*78a0*/  UMOV UR43, UR36 ;  /* 0x00000024002b7c82 */ /* 0x000fe60008000000 */
[----:B------:R-:W-:Y:S01]  /*78b0*/  MOV R188, UR4 ;  /* 0x0000000400bc7c02 */ /* 0x000fe20008000f00 */
[----:B------:R-:W-:Y:S03]  /*78c0*/  UIADD3.X UR7, UPT, UPT, URZ, UR53, URZ, UP0, !UPT ;  /* 0x00000035ff077290 */ /* 0x000fe600087fe4ff */
[----:B------:R-:W-:Y:S11]  /*78d0*/  R2UR UR40, R188 ;  /* 0x00000000bc2872ca */ /* 0x000ff600000e0000 */
[----:B------:R-:W-:Y:S02]  /*78e0*/  @!UPT UIADD3 URZ, UPT, UPT, URZ, URZ, URZ ;  /* 0x000000fffffff290 */ /* 0x000fe4000fffe0ff */
[----:B------:R2:W-:Y:S01]  /*78f0*/  UTMASTG.3D [UR40], [UR6] ;  /* 0x00000028060073b5 */ /* 0x0005e20008010000 */
[----:B------:R0:W-:Y:S01]  /*7900*/  UTMACMDFLUSH ;  /* 0x00000000000079b7 */ /* 0x0001e20000000000 */
[----:B--2---:R-:W-:Y:S04]  /*7910*/  DEPBAR.LE SB0, 0x1 ;  /* 0x000080400000791a */ /* 0x004fe80000000000 */
.L_x_124:
[----:B------:R-:W-:Y:S05]  /*7920*/  BSYNC.RECONVERGENT B0 ;  /* 0x0000000000007941 */ /* 0x000fea0003800200 */
.L_x_123:
[----:B------:R-:W-:Y:S06]  /*7930*/  BAR.SYNC.DEFER_BLOCKING 0x1, 0x80 ;  /* 0x0042000000007b1d */ /* 0x000fec0000010000 */
[----:B------:R-:W2:Y:S01]  /*7940*/  @P6 SYNCS.PHASECHK.TRANS64.TRYWAIT P0, [R206+URZ+0xb0], R207 ;  /* 0x0000b0cfce0065a7 */ /* 0x000ea200080011ff */
[----:B------:R-:W-:Y:S01]  /*7950*/  BSSY B1, `(.L_x_125) ;  /* 0x0000023000017945 */ /* 0x000fe20003800000 */
[----:B--2---:R-:W-:Y:S03]  /*7960*/  @P6 SEL R196, RZ, 0x1, !P0 ;  /* 0x00000001ffc46807 */ /* 0x004fe60004000000 */
[----:B------:R-:W-:Y:S05]  /*7970*/  @!P6 BRA `(.L_x_126) ;  /* 0x000000000080e947 */ /* 0x000fea0003800000 */
[----:B------:R-:W-:Y:S01]  /*7980*/  ISETP.NE.AND P1, PT, R197, RZ, PT ;  /* 0x000000ffc500720c */ /* 0x000fe20003f25270 */
[----:B------:R-:W-:Y:S01]  /*7990*/  BSSY B0, `(.L_x_127) ;  /* 0x000000a000007945 */ /* 0x000fe20003800000 */
[----:B------:R-:W-:Y:S11]  /*79a0*/  ISETP.NE.AND P0, PT, R196, RZ, PT ;  /* 0x000000ffc400720c */ /* 0x000ff60003f05270 */
[----:B------:R-:W-:Y:S04]  /*79b0*/  @P1 IMAD R0, R181, 0x2000, R186 ;  /* 0x00002000b5001824 */ /* 0x000fe800078e02ba */
[C---:B------:R-:W-:Y:S01]  /*79c0*/  @P1 IMAD.IADD R5, R0.reuse, 0x1, R199 ;  /* 0x0000000100051824 */ /* 0x040fe200078e02c7 */
[----:B------:R-:W-:Y:S03]  /*79d0*/  @P1 IADD3 R4, PT, PT, R0, R205, RZ ;  /* 0x000000cd00041210 */ /* 0x000fe60007ffe0ff */
[----:B------:R-:W-:Y:S01]  /*79e0*/  @P1 IMAD.IADD R2, R198, 0x1, R5 ;  /* 0x00000001c6021824 */ /* 0x000fe200078e0205 */
[----:B------:R-:W-:Y:S06]  /*79f0*/  @P0 BRA `(.L_x_128) ;  /* 0x00000000000c0947 */ /* 0x000fec0003800000 */
[----:B------:R-:W-:Y:S04]  /*7a00*/  SHF.L.U32 R3, R180, 0x1f, RZ ;  /* 0x0000001fb4037819 */ /* 0x000fe800000006ff */
[----:B------:R-:W2:Y:S02]  /*7a10*/  SYNCS.PHASECHK.TRANS64.TRYWAIT P0, [R206+URZ+0xb0], R3 ;  /* 0x0000b003ce0075a7 */ /* 0x000ea400080011ff */
[----:B--2---:R-:W-:Y:S05]  /*7a20*/  @!P0 BRA `(.L_x_129) ;  /* 0x0000004c00c08947 */ /* 0x004fea0003800000 */
.L_x_128:
[----:B------:R-:W-:Y:S05]  /*7a30*/  BSYNC B0 ;  /* 0x0000000000007941 */ /* 0x000fea0003800000 */
.L_x_127:
[----:B------:R-:W-:Y:S01]  /*7a40*/  ISETP.NE.AND P0, PT, R197, RZ, PT ;  /* 0x000000ffc500720c */ /* 0x000fe20003f05270 */
[----:B--2---:R-:W-:Y:S02]  /*7a50*/  VIADD R206, R206, 0xd0 ;  /* 0x000000d0cece7836 */ /* 0x004fe40000000000 */
[----:B------:R-:W-:Y:S02]  /*7a60*/  IMAD.U32 R3, RZ, RZ, UR37 ;  /* 0x00000025ff037e24 */ /* 0x000fe4000f8e00ff */
[----:B------:R-:W-:Y:S03]  /*7a70*/  VIADD R181, R181, 0x1 ;  /* 0x00000001b5b57836 */ /* 0x000fe60000000000 */
[----:B------:R-:W-:Y:S05]  /*7a80*/  PRMT R3, R3, 0x654, R206 ;  /* 0x0000065403037816 */ /* 0x000fea00000000ce */
[----:B------:R2:W3:Y:S04]  /*7a90*/  @P0 LDS.128 R148, [R0] ;  /* 0x0000000000940984 */ /* 0x0004e80000000c00 */
[----:B------:R2:W4:Y:S04]  /*7aa0*/  @P0 LDS.128 R156, [R4+0x20] ;  /* 0x00002000049c0984 */ /* 0x0005280000000c00 */
        /* <DEDUP_REMOVED lines=9> */
[----:B------:R-:W-:Y:S01]  /*7b40*/  SEL R181, R181, RZ, P0 ;  /* 0x000000ffb5b57207 */ /* 0x000fe20000000000 */
[----:B-----5:R5:W-:Y:S02]  /*7b50*/  SYNCS.ARRIVE.TRANS64.RED.A1T0 RZ, [R3+URZ], RZ ;  /* 0x000000ff03ff79a7 */ /* 0x020be400081004ff */
[----:B-----5:R-:W-:Y:S04]  /*7b60*/  SEL R3, RZ, 0x1, P0 ;  /* 0x00000001ff037807 */ /* 0x020fe80000000000 */
[----:B--234-:R-:W-:Y:S02]  /*7b70*/  LOP3.LUT R180, R180, R3, RZ, 0x3c, !PT ;  /* 0x00000003b4b47212 */ /* 0x01cfe400078e3cff */
.L_x_126:
[----:B------:R-:W-:Y:S05]  /*7b80*/  BSYNC B1 ;  /* 0x0000000000017941 */ /* 0x000fea0003800000 */
.L_x_125:
[----:B------:R-:W-:Y:S01]  /*7b90*/  VIADD R0, R80, 0x40 ;  /* 0x0000004050007836 */ /* 0x000fe20000000000 */
[----:B------:R-:W-:Y:S04]  /*7ba0*/  BSSY.RECONVERGENT B6, `(.L_x_130) ;  /* 0x0000015000067945 */ /* 0x000fe80003800200 */
[----:B------:R-:W-:Y:S04]  /*7bb0*/  SHF.R.U32.HI R0, RZ, 0x15, R0 ;  /* 0x00000015ff007819 */ /* 0x000fe80000011600 */
[----:B------:R-:W-:Y:S11]  /*7bc0*/  LOP3.LUT P0, RZ, R0, 0x3, R173, 0x48, !PT ;  /* 0x0000000300ff7812 */ /* 0x000ff600078048ad */
[----:B------:R-:W-:Y:S02]  /*7bd0*/  @!UPT UIADD3 URZ, UPT, UPT, URZ, URZ, URZ ;  /* 0x000000fffffff290 */ /* 0x000fe4000fffe0ff */
[----:B------:R-:W-:Y:S05]  /*7be0*/  @!P0 BRA `(.L_x_131) ;  /* 0x0000000000408947 */ /* 0x000fea0003800000 */
[----:B------:R-:W2:Y:S01]  /*7bf0*/  LDCU.64 UR8, c[0x4][0x78] ;  /* 0x01000f00ff0877ac */ /* 0x000ea20008000a00 */
[----:B------:R-:W-:Y:S01]  /*7c00*/  MOV R3, 0x0 ;  /* 0x0000000000037802 */ /* 0x000fe20000000f00 */
[----:B------:R-:W-:Y:S02]  /*7c10*/  HFMA2 R12, -RZ, RZ, 0, 5.9604644775390625e-08 ;  /* 0x00000001ff0c7431 */ /* 0x000fe400000001ff */
[----:B------:R-:W-:Y:S02]  /*7c20*/  IMAD.MOV.U32 R8, RZ, RZ, 0x192 ;  /* 0x00000192ff087424 */ /* 0x000fe400078e00ff */
[----:B------:R-:W-:Y:S01]  /*7c30*/  IMAD.MOV.U32 R13, RZ, RZ, RZ ;  /* 0x000000ffff0d7224 */ /* 0x000fe200078e00ff */
[----:B------:R-:W3:Y:S01]  /*7c40*/  LDCU.64 UR6, c[0x4][0x80] ;  /* 0x01001000ff0677ac */ /* 0x000ee20008000a00 */
[----:B------:R-:W4:Y:S01]  /*7c50*/  LDC.64 R2, c[0x4][R3] ;  /* 0x0100000003027b82 */ /* 0x000f220000000a00 */
[----:B------:R-:W5:Y:S01]  /*7c60*/  LDCU.64 UR4, c[0x4][0x18] ;  /* 0x01000300ff0477ac */ /* 0x000f620008000a00 */
[----:B--2---:R-:W-:Y:S01]  /*7c70*/  MOV R5, UR9 ;  /* 0x0000000900057c02 */ /* 0x004fe20008000f00 */
[----:B------:R-:W-:Y:S01]  /*7c80*/  IMAD.U32 R4, RZ, RZ, UR8 ;  /* 0x00000008ff047e24 */ /* 0x000fe2000f8e00ff */
[----:B---3--:R-:W-:Y:S01]  /*7c90*/  MOV R7, UR7 ;  /* 0x0000000700077c02 */ /* 0x008fe20008000f00 */
[----:B------:R-:W-:Y:S01]  /*7ca0*/  IMAD.U32 R6, RZ, RZ, UR6 ;  /* 0x00000006ff067e24 */ /* 0x000fe2000f8e00ff */
[----:B-----5:R-:W-:Y:S01]  /*7cb0*/  MOV R11, UR5 ;  /* 0x00000005000b7c02 */ /* 0x020fe20008000f00 */
[----:B------:R-:W-:Y:S02]  /*7cc0*/  IMAD.U32 R10, RZ, RZ, UR4 ;  /* 0x00000004ff0a7e24 */ /* 0x000fe4000f8e00ff */
[----:B------:R-:W-:Y:S07]  /*7cd0*/  LEPC R20, `(.L_x_131) ;  /* 0x000000001014794e */ /* 0x000fee0000000000 */
[----:B-1--4-:R-:W-:Y:S05]  /*7ce0*/  CALL.ABS.NOINC R2 ;  /* 0x0000000002007343 */ /* 0x012fea0003c00000 */
.L_x_131:
[----:B------:R-:W-:Y:S05]  /*7cf0*/  BSYNC.RECONVERGENT B6 ;  /* 0x0000000000067941 */ /* 0x000fea0003800200 */
.L_x_130:
[----:B------:R-:W-:Y:S01]  /*7d00*/  F2FP.F16.E4M3.UNPACK_B R4, R149 ;  /* 0x00000095ff04723e */ /* 0x000fe200020006ff */
[----:B------:R-:W-:Y:S05]  /*7d10*/  WARPSYNC.ALL ;  /* 0x0000000000007948 */ /* 0x000fea0003800000 */
[----:B------:R-:W-:Y:S01]  /*7d20*/  R2UR UR4, R80 ;  /* 0x00000000500472ca */ /* 0x000fe200000e0000 */
[--C-:B------:R-:W-:Y:S01]  /*7d30*/  HADD2.F32 R88, -RZ, R4.reuse.H0_H0 ;  /* 0x20000004ff587230 */ /* 0x100fe20000004100 */
[-C--:B------:R-:W-:Y:S01]  /*7d40*/  F2FP.F16.E4M3.UNPACK_B R0, R148.reuse ;  /* 0x00000094ff00723e */ /* 0x080fe200020006ff */
[----:B------:R-:W-:Y:S01]  /*7d50*/  HADD2.F32 R83, -RZ, R4.H1_H1 ;  /* 0x30000004ff537230 */ /* 0x000fe20000004100 */
[----:B------:R-:W-:Y:S01]  /*7d60*/  F2FP.F16.E4M3.UNPACK_B R4, R151 ;  /* 0x00000097ff04723e */ /* 0x000fe200020006ff */
[----:B------:R-:W-:Y:S01]  /*7d70*/  BSSY.RECONVERGENT B0, `(.L_x_132) ;  /* 0x0000116000007945 */ /* 0x000fe20003800200 */
[----:B------:R-:W-:Y:S01]  /*7d80*/  F2FP.F16.E4M3.UNPACK_B R3, R148.H1 ;  /* 0x00000094ff03723e */ /* 0x000fe200030006ff */
[--C-:B------:R-:W-:Y:S01]  /*7d90*/  HADD2.F32 R2, -RZ, R0.reuse.H0_H0 ;  /* 0x20000000ff027230 */ /* 0x100fe20000004100 */
[----:B-1----:R-:W-:Y:S01]  /*7da0*/  F2FP.F16.E4M3.UNPACK_B R135, R162 ;  /* 0x000000a2ff87723e */ /* 0x002fe200020006ff */
[----:B------:R-:W-:Y:S01]  /*7db0*/  HADD2.F32 R82, -RZ, R0.H1_H1 ;  /* 0x30000000ff527230 */ /* 0x000fe20000004100 */
[----:B------:R-:W-:Y:S01]  /*7dc0*/  F2FP.F16.E4M3.UNPACK_B R0, R149.H1 ;  /* 0x00000095ff00723e */ /* 0x000fe200030006ff */
[--C-:B------:R-:W-:Y:S01]  /*7dd0*/  HADD2.F32 R84, -RZ, R3.reuse.H0_H0 ;  /* 0x20000003ff547230 */ /* 0x100fe20000004100 */
[----:B------:R-:W-:Y:S01]  /*7de0*/  F2FP.F16.E4M3.UNPACK_B R125, R159.H1 ;  /* 0x0000009fff7d723e */ /* 0x000fe200030006ff */
[----:B------:R-:W-:Y:S01]  /*7df0*/  HADD2.F32 R86, -RZ, R3.H1_H1 ;  /* 0x30000003ff567230 */ /* 0x000fe20000004100 */
[-C--:B------:R-:W-:Y:S01]  /*7e00*/  F2FP.F16.E4M3.UNPACK_B R3, R150.reuse ;  /* 0x00000096ff03723e */ /* 0x080fe200020006ff */
[--C-:B------:R-:W-:Y:S01]  /*7e10*/  HADD2.F32 R90, -RZ, R0.reuse.H0_H0 ;  /* 0x20000000ff5a7230 */ /* 0x100fe20000004100 */
[----:B------:R-:W-:Y:S01]  /*7e20*/  ISETP.NE.AND P0, PT, R189, RZ, PT ;  /* 0x000000ffbd00720c */ /* 0x000fe20003f05270 */
[----:B------:R-:W-:Y:S01]  /*7e30*/  HADD2.F32 R85, -RZ, R0.H1_H1 ;  /* 0x30000000ff557230 */ /* 0x000fe20000004100 */
[----:B------:R-:W-:Y:S01]  /*7e40*/  F2FP.F16.E4M3.UNPACK_B R0, R150.H1 ;  /* 0x00000096ff00723e */ /* 0x000fe200030006ff */
[--C-:B------:R-:W-:Y:S01]  /*7e50*/  HADD2.F32 R92, -RZ, R3.reuse.H0_H0 ;  /* 0x20000003ff5c7230 */ /* 0x100fe20000004100 */
[----:B------:R-:W-:Y:S01]  /*7e60*/  ISETP.NE.AND P6, PT, R204, RZ, PT ;  /* 0x000000ffcc00720c */ /* 0x000fe20003fc5270 */
[----:B------:R-:W-:Y:S01]  /*7e70*/  HADD2.F32 R87, -RZ, R3.H1_H1 ;  /* 0x30000003ff577230 */ /* 0x000fe20000004100 */
[----:B------:R-:W-:Y:S01]  /*7e80*/  F2FP.F16.E4M3.UNPACK_B R3, R151.H1 ;  /* 0x00000097ff03723e */ /* 0x000fe200030006ff */
[--C-:B------:R-:W-:Y:S02]  /*7e90*/  HADD2.F32 R94, -RZ, R0.reuse.H0_H0 ;  /* 0x20000000ff5e7230 */ /* 0x100fe40000004100 */
[----:B------:R-:W-:Y:S01]  /*7ea0*/  HADD2.F32 R89, -RZ, R0.H1_H1 ;  /* 0x30000000ff597230 */ /* 0x000fe20000004100 */
[-C--:B------:R-:W-:Y:S01]  /*7eb0*/  F2FP.F16.E4M3.UNPACK_B R0, R152.reuse ;  /* 0x00000098ff00723e */ /* 0x080fe200020006ff */
[--C-:B------:R-:W-:Y:S02]  /*7ec0*/  HADD2.F32 R96, -RZ, R4.reuse.H0_H0 ;  /* 0x20000004ff607230 */ /* 0x100fe40000004100 */
[----:B------:R-:W-:Y:S01]  /*7ed0*/  HADD2.F32 R91, -RZ, R4.H1_H1 ;  /* 0x30000004ff5b7230 */ /* 0x000fe20000004100 */
[-C--:B------:R-:W-:Y:S01]  /*7ee0*/  F2FP.F16.E4M3.UNPACK_B R4, R153.reuse ;  /* 0x00000099ff04723e */ /* 0x080fe200020006ff */
[--C-:B------:R-:W-:Y:S02]  /*7ef0*/  HADD2.F32 R100, -RZ, R0.reuse.H0_H0 ;  /* 0x20000000ff647230 */ /* 0x100fe40000004100 */
[----:B------:R-:W-:Y:S01]  /*7f00*/  HADD2.F32 R95, -RZ, R0.H1_H1 ;  /* 0x30000000ff5f7230 */ /* 0x000fe20000004100 */
[----:B------:R-:W-:Y:S01]  /*7f10*/  F2FP.F16.E4M3.UNPACK_B R0, R153.H1 ;  /* 0x00000099ff00723e */ /* 0x000fe200030006ff */
[--C-:B------:R-:W-:Y:S02]  /*7f20*/  HADD2.F32 R98, -RZ, R3.reuse.H0_H0 ;  /* 0x20000003ff627230 */ /* 0x100fe40000004100 */
[----:B------:R-:W-:Y:S01]  /*7f30*/  HADD2.F32 R93, -RZ, R3.H1_H1 ;  /* 0x30000003ff5d7230 */ /* 0x000fe20000004100 */
[----:B------:R-:W-:Y:S01]  /*7f40*/  F2FP.F16.E4M3.UNPACK_B R3, R152.H1 ;  /* 0x00000098ff03723e */ /* 0x000fe200030006ff */
[--C-:B------:R-:W-:Y:S02]  /*7f50*/  HADD2.F32 R106, -RZ, R0.reuse.H0_H0 ;  /* 0x20000000ff6a7230 */ /* 0x100fe40000004100 */
[----:B------:R-:W-:Y:S01]  /*7f60*/  HADD2.F32 R101, -RZ, R0.H1_H1 ;  /* 0x30000000ff657230 */ /* 0x000fe20000004100 */
[-C--:B------:R-:W-:Y:S01]  /*7f70*/  F2FP.F16.E4M3.UNPACK_B R0, R154.reuse.H1 ;  /* 0x0000009aff00723e */ /* 0x080fe200030006ff */
[--C-:B------:R-:W-:Y:S02]  /*7f80*/  HADD2.F32 R104, -RZ, R4.reuse.H0_H0 ;  /* 0x20000004ff687230 */ /* 0x100fe40000004100 */
[----:B------:R-:W-:Y:S01]  /*7f90*/  HADD2.F32 R99, -RZ, R4.H1_H1 ;  /* 0x30000004ff637230 */ /* 0x000fe20000004100 */
[----:B------:R-:W-:Y:S01]  /*7fa0*/  F2FP.F16.E4M3.UNPACK_B R4, R155 ;  /* 0x0000009bff04723e */ /* 0x000fe200020006ff */
[--C-:B------:R-:W-:Y:S02]  /*7fb0*/  HADD2.F32 R102, -RZ, R3.reuse.H0_H0 ;  /* 0x20000003ff667230 */ /* 0x100fe40000004100 */
[----:B------:R-:W-:Y:S01]  /*7fc0*/  HADD2.F32 R97, -RZ, R3.H1_H1 ;  /* 0x30000003ff617230 */ /* 0x000fe20000004100 */
[----:B------:R-:W-:Y:S01]  /*7fd0*/  F2FP.F16.E4M3.UNPACK_B R3, R154 ;  /* 0x0000009aff03723e */ /* 0x000fe200020006ff */
[--C-:B------:R-:W-:Y:S02]  /*7fe0*/  HADD2.F32 R110, -RZ, R0.reuse.H0_H0 ;  /* 0x20000000ff6e7230 */ /* 0x100fe40000004100 */
[----:B------:R-:W-:Y:S01]  /*7ff0*/  HADD2.F32 R105, -RZ, R0.H1_H1 ;  /* 0x30000000ff697230 */ /* 0x000fe20000004100 */
[-C--:B------:R-:W-:Y:S01]  /*8000*/  F2FP.F16.E4M3.UNPACK_B R0, R156.reuse ;  /* 0x0000009cff00723e */ /* 0x080fe200020006ff */
[--C-:B------:R-:W-:Y:S02]  /*8010*/  HADD2.F32 R112, -RZ, R4.reuse.H0_H0 ;  /* 0x20000004ff707230 */ /* 0x100fe40000004100 */
[----:B------:R-:W-:Y:S01]  /*8020*/  HADD2.F32 R107, -RZ, R4.H1_H1 ;  /* 0x30000004ff6b7230 */ /* 0x000fe20000004100 */
[----:B------:R-:W-:Y:S01]  /*8030*/  F2FP.F16.E4M3.UNPACK_B R4, R157 ;  /* 0x0000009dff04723e */ /* 0x000fe200020006ff */
[--C-:B------:R-:W-:Y:S02]  /*8040*/  HADD2.F32 R108, -RZ, R3.reuse.H0_H0 ;  /* 0x20000003ff6c7230 */ /* 0x100fe40000004100 */
[----:B------:R-:W-:Y:S01]  /*8050*/  HADD2.F32 R103, -RZ, R3.H1_H1 ;  /* 0x30000003ff677230 */ /* 0x000fe20000004100 */
[----:B------:R-:W-:Y:S01]  /*8060*/  F2FP.F16.E4M3.UNPACK_B R3, R155.H1 ;  /* 0x0000009bff03723e */ /* 0x000fe200030006ff */
[--C-:B------:R-:W-:Y:S02]  /*8070*/  HADD2.F32 R116, -RZ, R0.reuse.H0_H0 ;  /* 0x20000000ff747230 */ /* 0x100fe40000004100 */
[----:B------:R-:W-:Y:S01]  /*8080*/  HADD2.F32 R111, -RZ, R0.H1_H1 ;  /* 0x30000000ff6f7230 */ /* 0x000fe20000004100 */
[----:B------:R-:W-:Y:S01]  /*8090*/  F2FP.F16.E4M3.UNPACK_B R0, R156.H1 ;  /* 0x0000009cff00723e */ /* 0x000fe200030006ff */
[--C-:B------:R-:W-:Y:S02]  /*80a0*/  HADD2.F32 R120, -RZ, R4.reuse.H0_H0 ;  /* 0x20000004ff787230 */ /* 0x100fe40000004100 */
[----:B------:R-:W-:Y:S02]  /*80b0*/  HADD2.F32 R115, -RZ, R4.H1_H1 ;  /* 0x30000004ff737230 */ /* 0x000fe40000004100 */
[--C-:B------:R-:W-:Y:S01]  /*80c0*/  HADD2.F32 R114, -RZ, R3.reuse.H0_H0 ;  /* 0x20000003ff727230 */ /* 0x100fe20000004100 */
[----:B------:R-:W1:Y:S01]  /*80d0*/  LDTM.x64 R4, tmem[UR4+0x40] ;  /* 0x00004004000479ee */ /* 0x000e620008340000 */
[----:B------:R-:W-:Y:S01]  /*80e0*/  HADD2.F32 R109, -RZ, R3.H1_H1 ;  /* 0x30000003ff6d7230 */ /* 0x000fe20000004100 */
[----:B------:R-:W-:Y:S01]  /*80f0*/  F2FP.F16.E4M3.UNPACK_B R3, R157.H1 ;  /* 0x0000009dff03723e */ /* 0x000fe200030006ff */
        /* <DEDUP_REMOVED lines=14> */
[----:B------:R-:W-:Y:S01]  /*81e0*/  F2FP.F16.E4M3.UNPACK_B R0, R160.H1 ;  /* 0x000000a0ff00723e */ /* 0x000fe200030006ff */
[--C-:B------:R-:W-:Y:S02]  /*81f0*/  HADD2.F32 R132, -RZ, R3.reuse.H0_H0 ;  /* 0x20000003ff847230 */ /* 0x100fe40000004100 */
[C---:B-1----:R-:W-:Y:S01]  /*8200*/  FMUL R7, R78.reuse, R7 ;  /* 0x000000074e077220 */ /* 0x042fe20000400000 */
        /* <DEDUP_REMOVED lines=10> */
[C---:B------:R-:W-:Y:S01]  /*82b0*/  FMUL R0, R78.reuse, R4 ;  /* 0x000000044e007220 */ /* 0x040fe20000400000 */
[--C-:B------:R-:W-:Y:S01]  /*82c0*/  HADD2.F32 R140, -RZ, R135.reuse.H0_H0 ;  /* 0x20000087ff8c7230 */ /* 0x100fe20000004100 */
[----:B------:R-:W-:Y:S01]  /*82d0*/  F2FP.F16.E4M3.UNPACK_B R4, R163 ;  /* 0x000000a3ff04723e */ /* 0x000fe200020006ff */
[----:B------:R-:W-:Y:S02]  /*82e0*/  HADD2.F32 R135, -RZ, R135.H1_H1 ;  /* 0x30000087ff877230 */ /* 0x000fe40000004100 */
[C---:B------:R-:W-:Y:S01]  /*82f0*/  FFMA R0, R81.reuse, R2, R0 ;  /* 0x0000000251007223 */ /* 0x040fe20000000000 */
[C---:B------:R-:W-:Y:S01]  /*8300*/  FMUL R2, R78.reuse, R5 ;  /* 0x000000054e027220 */ /* 0x040fe20000400000 */
[--C-:B------:R-:W-:Y:S01]  /*8310*/  HADD2.F32 R142, -RZ, R3.reuse.H0_H0 ;  /* 0x20000003ff8e7230 */ /* 0x100fe20000004100 */
[----:B------:R-:W-:Y:S01]  /*8320*/  F2FP.F16.E4M3.UNPACK_B R5, R163.H1 ;  /* 0x000000a3ff05723e */ /* 0x000fe200030006ff */
[----:B------:R-:W-:Y:S02]  /*8330*/  HADD2.F32 R137, -RZ, R3.H1_H1 ;  /* 0x30000003ff897230 */ /* 0x000fe40000004100 */
[C---:B------:R-:W-:Y:S01]  /*8340*/  FFMA R2, R81.reuse, R82, R2 ;  /* 0x0000005251027223 */ /* 0x040fe20000000002 */
[--C-:B------:R-:W-:Y:S02]  /*8350*/  HADD2.F32 R82, -RZ, R4.reuse.H0_H0 ;  /* 0x20000004ff527230 */ /* 0x100fe40000004100 */
[C---:B------:R-:W-:Y:S01]  /*8360*/  FMUL R3, R78.reuse, R6 ;  /* 0x000000064e037220 */ /* 0x040fe20000400000 */
[----:B------:R-:W-:Y:S02]  /*8370*/  HADD2.F32 R139, -RZ, R4.H1_H1 ;  /* 0x30000004ff8b7230 */ /* 0x000fe40000004100 */
[C---:B------:R-:W-:Y:S01]  /*8380*/  FMUL R4, R78.reuse, R9 ;  /* 0x000000094e047220 */ /* 0x040fe20000400000 */
[--C-:B------:R-:W-:Y:S02]  /*8390*/  HADD2.F32 R141, -RZ, R5.reuse.H1_H1 ;  /* 0x30000005ff8d7230 */ /* 0x100fe40000004100 */
[C---:B------:R-:W-:Y:S01]  /*83a0*/  FFMA R3, R81.reuse, R84, R3 ;  /* 0x0000005451037223 */ /* 0x040fe20000000003 */
[----:B------:R-:W-:Y:S01]  /*83b0*/  FFMA R7, R81, R86, R7 ;  /* 0x0000005651077223 */ /* 0x000fe20000000007 */
[----:B------:R-:W-:Y:S02]  /*83c0*/  HADD2.F32 R84, -RZ, R5.H0_H0 ;  /* 0x20000005ff547230 */ /* 0x000fe40000004100 */
[C---:B------:R-:W-:Y:S01]  /*83d0*/  FMUL R5, R78.reuse, R10 ;  /* 0x0000000a4e057220 */ /* 0x040fe20000400000 */
[C---:B------:R-:W-:Y:S01]  /*83e0*/  FMUL R6, R78.reuse, R11 ;  /* 0x0000000b4e067220 */ /* 0x040fe20000400000 */
[C---:B------:R-:W-:Y:S01]  /*83f0*/  FMUL R11, R78.reuse, R16 ;  /* 0x000000104e0b7220 */ /* 0x040fe20000400000 */
[----:B------:R-:W-:Y:S01]  /*8400*/  F2FP.SATFINITE.E4M3.F32.PACK_AB_MERGE_C R143, R7, R3, RZ ;  /* 0x00000003078f723e */ /* 0x000fe200048070ff */
[C---:B------:R-:W-:Y:S01]  /*8410*/  FMUL R3, R78.reuse, R8 ;  /* 0x000000084e037220 */ /* 0x040fe20000400000 */
[C---:B------:R-:W-:Y:S01]  /*8420*/  FMUL R7, R78.reuse, R12 ;  /* 0x0000000c4e077220 */ /* 0x040fe20000400000 */
[C---:B------:R-:W-:Y:S01]  /*8430*/  FMUL R8, R78.reuse, R13 ;  /* 0x0000000d4e087220 */ /* 0x040fe20000400000 */
[C---:B------:R-:W-:Y:S01]  /*8440*/  FMUL R12, R78.reuse, R17 ;  /* 0x000000114e0c7220 */ /* 0x040fe20000400000 */
[C---:B------:R-:W-:Y:S01]  /*8450*/  FFMA R3, R81.reuse, R88, R3 ;  /* 0x0000005851037223 */ /* 0x040fe20000000003 */
[C---:B------:R-:W-:Y:S01]  /*8460*/  FFMA R4, R81.reuse, R83, R4 ;  /* 0x0000005351047223 */ /* 0x040fe20000000004 */
[C---:B------:R-:W-:Y:S01]  /*8470*/  FFMA R5, R81.reuse, R90, R5 ;  /* 0x0000005a51057223 */ /* 0x040fe20000000005 */
[C---:B------:R-:W-:Y:S01]  /*8480*/  FFMA R6, R81.reuse, R85, R6 ;  /* 0x0000005551067223 */ /* 0x040fe20000000006 */
[C---:B------:R-:W-:Y:S01]  /*8490*/  FFMA R7, R81.reuse, R92, R7 ;  /* 0x0000005c51077223 */ /* 0x040fe20000000007 */
[C---:B------:R-:W-:Y:S01]  /*84a0*/  FFMA R8, R81.reuse, R87, R8 ;  /* 0x0000005751087223 */ /* 0x040fe20000000008 */
[C---:B------:R-:W-:Y:S01]  /*84b0*/  FMUL R16, R78.reuse, R21 ;  /* 0x000000154e107220 */ /* 0x040fe20000400000 */
[----:B------:R-:W-:Y:S01]  /*84c0*/  FMUL R9, R78, R14 ;  /* 0x0000000e4e097220 */ /* 0x000fe20000400000 */
[----:B------:R-:W-:Y:S01]  /*84d0*/  F2FP.SATFINITE.E4M3.F32.PACK_AB_MERGE_C R5, R6, R5, RZ ;  /* 0x000000050605723e */ /* 0x000fe200048070ff */
[C---:B------:R-:W-:Y:S01]  /*84e0*/  FMUL R10, R78.reuse, R15 ;  /* 0x0000000f4e0a7220 */ /* 0x040fe20000400000 */
[C---:B------:R-:W-:Y:S01]  /*84f0*/  FMUL R15, R78.reuse, R20 ;  /* 0x000000144e0f7220 */ /* 0x040fe20000400000 */
[C---:B------:R-:W-:Y:S01]  /*8500*/  FFMA R9, R81.reuse, R94, R9 ;  /* 0x0000005e51097223 */ /* 0x040fe20000000009 */
[C---:B------:R-:W-:Y:S01]  /*8510*/  FMUL R20, R78.reuse, R25 ;  /* 0x000000194e147220 */ /* 0x040fe20000400000 */
[C---:B------:R-:W-:Y:S01]  /*8520*/  FFMA R10, R81.reuse, R89, R10 ;  /* 0x00000059510a7223 */ /* 0x040fe2000000000a */
[C---:B------:R-:W-:Y:S01]  /*8530*/  FFMA R11, R81.reuse, R96, R11 ;  /* 0x00000060510b7223 */ /* 0x040fe2000000000b */
[C---:B------:R-:W-:Y:S01]  /*8540*/  FFMA R12, R81.reuse, R91, R12 ;  /* 0x0000005b510c7223 */ /* 0x040fe2000000000c */
[C---:B------:R-:W-:Y:S01]  /*8550*/  FMUL R13, R78.reuse, R18 ;  /* 0x000000124e0d7220 */ /* 0x040fe20000400000 */
[----:B------:R-:W-:Y:S01]  /*8560*/  FMUL R14, R78, R19 ;  /* 0x000000134e0e7220 */ /* 0x000fe20000400000 */
[----:B------:R-:W-:Y:S01]  /*8570*/  F2FP.SATFINITE.E4M3.F32.PACK_AB_MERGE_C R9, R10, R9, RZ ;  /* 0x000000090a09723e */ /* 0x000fe200048070ff */
[C---:B------:R-:W-:Y:S01]  /*8580*/  FMUL R19, R78.reuse, R24 ;  /* 0x000000184e137220 */ /* 0x040fe20000400000 */
        /* <DEDUP_REMOVED lines=17> */
[----:B------:R-:W-:Y:S01]  /*86a0*/  FMUL R27, R78, R32 ;  /* 0x000000204e1b7220 */ /* 0x000fe20000400000 */
[C---:B------:R-:W-:Y:S01]  /*86b0*/  FFMA R21, R81.reuse, R106, R21 ;  /* 0x0000006a51157223 */ /* 0x040fe20000000015 */
[C---:B------:R-:W-:Y:S01]  /*86c0*/  FFMA R22, R81.reuse, R101, R22 ;  /* 0x0000006551167223 */ /* 0x040fe20000000016 */
[----:B------:R-:W-:Y:S01]  /*86d0*/  F2FP.SATFINITE.E4M3.F32.PACK_AB_MERGE_C R16, R16, R15, R17 ;  /* 0x0000000f1010723e */ /* 0x000fe20004807011 */
[C---:B------:R-:W-:Y:S01]  /*86e0*/  FFMA R23, R81.reuse, R108, R23 ;  /* 0x0000006c51177223 */ /* 0x040fe20000000017 */
[C---:B------:R-:W-:Y:S01]  /*86f0*/  FFMA R24, R81.reuse, R103, R24 ;  /* 0x0000006751187223 */ /* 0x040fe20000000018 */
[----:B------:R-:W-:Y:S01]  /*8700*/  FMUL R32, R78, R37 ;  /* 0x000000254e207220 */ /* 0x000fe20000400000 */
[----:B------:R-:W-:Y:S01]  /*8710*/  F2FP.SATFINITE.E4M3.F32.PACK_AB_MERGE_C R21, R22, R21, RZ ;  /* 0x000000151615723e */ /* 0x000fe200048070ff */
[C---:B------:R-:W-:Y:S01]  /*8720*/  FMUL R25, R78.reuse, R30 ;  /* 0x0000001e4e197220 */ /* 0x040fe20000400000 */
[C---:B------:R-:W-:Y:S01]  /*8730*/  FMUL R26, R78.reuse, R31 ;  /* 0x0000001f4e1a7220 */ /* 0x040fe20000400000 */
[----:B------:R-:W-:Y:S01]  /*8740*/  FMUL R31, R78, R36 ;  /* 0x000000244e1f7220 */ /* 0x000fe20000400000 */
[----:B------:R-:W-:Y:S01]  /*8750*/  F2FP.SATFINITE.E4M3.F32.PACK_AB_MERGE_C R17, R20, R19, R21 ;  /* 0x000000131411723e */ /* 0x000fe20004807015 */
        /* <DEDUP_REMOVED lines=8> */
[----:B------:R-:W-:Y:S01]  /*87e0*/  FMUL R35, R78, R40 ;  /* 0x000000284e237220 */ /* 0x000fe20000400000 */
[C---:B------:R-:W-:Y:S01]  /*87f0*/  FFMA R29, R81.reuse, R114, R29 ;  /* 0x00000072511d7223 */ /* 0x040fe2000000001d */
[----:B------:R-:W-:Y:S01]  /*8800*/  F2FP.SATFINITE.E4M3.F32.PACK_AB_MERGE_C R18, R24, R23, R18 ;  /* 0x000000171812723e */ /* 0x000fe20004807012 */
        /* <DEDUP_REMOVED lines=22> */
[C---:B------:R-:W-:Y:S01]  /*8970*/  FMUL R41, R78.reuse, R46 ;  /* 0x0000002e4e297220 */ /* 0x040fe20000400000 */
[C---:B------:R-:W-:Y:S01]  /*8980*/  FMUL R42, R78.reuse, R47 ;  /* 0x0000002f4e2a7220 */ /* 0x040fe20000400000 */
[C---:B------:R-:W-:Y:S01]  /*8990*/  FFMA R40, R81.reuse, R119, R40 ;  /* 0x0000007751287223 */ /* 0x040fe20000000028 */
[--C-:B------:R-:W-:Y:S02]  /*89a0*/  HADD2.F32 R130, -RZ, R125.reuse.H0_H0 ;  /* 0x2000007dff827230 */ /* 0x100fe40000004100 */
[C---:B------:R-:W-:Y:S01]  /*89b0*/  FFMA R41, R81.reuse, R126, R41 ;  /* 0x0000007e51297223 */ /* 0x040fe20000000029 */
[----:B------:R-:W-:Y:S02]  /*89c0*/  HADD2.F32 R125, -RZ, R125.H1_H1 ;  /* 0x3000007dff7d7230 */ /* 0x000fe40000004100 */
[C---:B------:R-:W-:Y:S01]  /*89d0*/  FMUL R45, R78.reuse, R50 ;  /* 0x000000324e2d7220 */ /* 0x040fe20000400000 */
[C---:B------:R-:W-:Y:S01]  /*89e0*/  FFMA R42, R81.reuse, R121, R42 ;  /* 0x00000079512a7223 */ /* 0x040fe2000000002a */
[C---:B------:R-:W-:Y:S01]  /*89f0*/  FMUL R46, R78.reuse, R51 ;  /* 0x000000334e2e7220 */ /* 0x040fe20000400000 */
[C---:B------:R-:W-:Y:S01]  /*8a00*/  FFMA R43, R81.reuse, R128, R43 ;  /* 0x00000080512b7223 */ /* 0x040fe2000000002b */
[C---:B------:R-:W-:Y:S01]  /*8a10*/  FMUL R47, R78.reuse, R52 ;  /* 0x000000344e2f7220 */ /* 0x040fe20000400000 */
        /* <DEDUP_REMOVED lines=10> */
[C---:B------:R-:W-:Y:S01]  /*8ac0*/  FFMA R45, R81.reuse, R130, R45 ;  /* 0x00000082512d7223 */ /* 0x040fe2000000002d */
[C---:B------:R-:W-:Y:S01]  /*8ad0*/  FMUL R59, R78.reuse, R64 ;  /* 0x000000404e3b7220 */ /* 0x040fe20000400000 */
[C---:B------:R-:W-:Y:S01]  /*8ae0*/  FMUL R60, R78.reuse, R65 ;  /* 0x000000414e3c7220 */ /* 0x040fe20000400000 */
[C---:B------:R-:W-:Y:S01]  /*8af0*/  FMUL R61, R78.reuse, R66 ;  /* 0x000000424e3d7220 */ /* 0x040fe20000400000 */
[----:B------:R-:W-:Y:S01]  /*8b00*/  FMUL R62, R78, R67 ;  /* 0x000000434e3e7220 */ /* 0x000fe20000400000 */
[C---:B------:R-:W-:Y:S01]  /*8b10*/  FFMA R46, R81.reuse, R125, R46 ;  /* 0x0000007d512e7223 */ /* 0x040fe2000000002e */
[----:B------:R-:W-:Y:S01]  /*8b20*/  F2FP.SATFINITE.E4M3.F32.PACK_AB_MERGE_C R64, R2, R0, R143 ;  /* 0x000000000240723e */ /* 0x000fe2000480708f */
[C---:B------:R-:W-:Y:S01]  /*8b30*/  FFMA R47, R81.reuse, R132, R47 ;  /* 0x00000084512f7223 */ /* 0x040fe2000000002f */
[----:B------:R-:W-:Y:S01]  /*8b40*/  F2FP.SATFINITE.E4M3.F32.PACK_AB_MERGE_C R65, R4, R3, R5 ;  /* 0x000000030441723e */ /* 0x000fe20004807005 */
[C---:B------:R-:W-:Y:S01]  /*8b50*/  FFMA R48, R81.reuse, R127, R48 ;  /* 0x0000007f51307223 */ /* 0x040fe20000000030 */
[----:B------:R-:W-:Y:S01]  /*8b60*/  F2FP.SATFINITE.E4M3.F32.PACK_AB_MERGE_C R66, R8, R7, R9 ;  /* 0x000000070842723e */ /* 0x000fe20004807009 */
[C---:B------:R-:W-:Y:S01]  /*8b70*/  FFMA R49, R81.reuse, R134, R49 ;  /* 0x0000008651317223 */ /* 0x040fe20000000031 */
[----:B------:R-:W-:Y:S01]  /*8b80*/  F2FP.SATFINITE.E4M3.F32.PACK_AB_MERGE_C R67, R12, R11, R13 ;  /* 0x0000000b0c43723e */ /* 0x000fe2000480700d */
[----:B------:R-:W-:Y:S01]  /*8b90*/  FMUL R53, R78, R58 ;  /* 0x0000003a4e357220 */ /* 0x000fe20000400000 */
[C---:B------:R-:W-:Y:S01]  /*8ba0*/  FFMA R50, R81.reuse, R129, R50 ;  /* 0x0000008151327223 */ /* 0x040fe20000000032 */
[C---:B------:R-:W-:Y:S01]  /*8bb0*/  FFMA R51, R81.reuse, R136, R51 ;  /* 0x0000008851337223 */ /* 0x040fe20000000033 */
[C---:B------:R-:W-:Y:S01]  /*8bc0*/  FFMA R52, R81.reuse, R131, R52 ;  /* 0x0000008351347223 */ /* 0x040fe20000000034 */
[----:B------:R1:W-:Y:S01]  /*8bd0*/  STS.128 [R172+UR49+0xa200], R64 ;  /* 0x00a20040ac007988 */ /* 0x0003e20008000c31 */
[C---:B------:R-:W-:Y:S01]  /*8be0*/  FFMA R53, R81.reuse, R138, R53 ;  /* 0x0000008a51357223 */ /* 0x040fe20000000035 */
[----:B------:R-:W-:Y:S01]  /*8bf0*/  F2FP.SATFINITE.E4M3.F32.PACK_AB_MERGE_C R37, R38, R37, RZ ;  /* 0x000000252625723e */ /* 0x000fe200048070ff */
[C---:B------:R-:W-:Y:S01]  /*8c00*/  FFMA R54, R81.reuse, R133, R54 ;  /* 0x0000008551367223 */ /* 0x040fe20000000036 */
[----:B------:R-:W-:Y:S01]  /*8c10*/  FMUL R58, R78, R63 ;  /* 0x0000003f4e3a7220 */ /* 0x000fe20000400000 */
[C---:B------:R-:W-:Y:S01]  /*8c20*/  FFMA R55, R81.reuse, R140, R55 ;  /* 0x0000008c51377223 */ /* 0x040fe20000000037 */
[C---:B------:R-:W-:Y:S01]  /*8c30*/  FFMA R56, R81.reuse, R135, R56 ;  /* 0x0000008751387223 */ /* 0x040fe20000000038 */
[C---:B------:R-:W-:Y:S01]  /*8c40*/  FFMA R57, R81.reuse, R142, R57 ;  /* 0x0000008e51397223 */ /* 0x040fe20000000039 */
[----:B------:R1:W-:Y:S01]  /*8c50*/  STS.128 [R193+0xa010], R16 ;  /* 0x00a01010c1007388 */ /* 0x0003e20000000c00 */
[----:B------:R-:W-:Y:S01]  /*8c60*/  F2FP.SATFINITE.E4M3.F32.PACK_AB_MERGE_C R33, R36, R35, R37 ;  /* 0x000000232421723e */ /* 0x000fe20004807025 */
[C---:B------:R-:W-:Y:S01]  /*8c70*/  FFMA R58, R81.reuse, R137, R58 ;  /* 0x00000089513a7223 */ /* 0x040fe2000000003a */
[----:B------:R-:W-:Y:S01]  /*8c80*/  F2FP.SATFINITE.E4M3.F32.PACK_AB_MERGE_C R34, R42, R41, RZ ;  /* 0x000000292a22723e */ /* 0x000fe200048070ff */
[C---:B------:R-:W-:Y:S01]  /*8c90*/  FFMA R59, R81.reuse, R82, R59 ;  /* 0x00000052513b7223 */ /* 0x040fe2000000003b */
[----:B------:R-:W-:Y:S01]  /*8ca0*/  F2FP.SATFINITE.E4M3.F32.PACK_AB_MERGE_C R35, R46, R45, RZ ;  /* 0x0000002d2e23723e */ /* 0x000fe200048070ff */
        /* <DEDUP_REMOVED lines=25> */
[----:B------:R-:W-:Y:S02]  /*8e40*/  UIADD3 UR8, UP0, UPT, UR52, 0x680, URZ ;  /* 0x0000068034087890 */ /* 0x000fe4000ff1e0ff */
[----:B------:R-:W-:Y:S02]  /*8e50*/  UIADD3 UR5, UPT, UPT, UR41, 0x40, URZ ;  /* 0x0000004029057890 */ /* 0x000fe4000fffe0ff */
[----:B------:R-:W-:Y:S02]  /*8e60*/  UIADD3 UR4, UPT, UPT, UR49, 0xa200, URZ ;  /* 0x0000a20031047890 */ /* 0x000fe4000fffe0ff */
[----:B------:R-:W-:Y:S01]  /*8e70*/  UIADD3.X UR9, UPT, UPT, URZ, UR53, URZ, UP0, !UPT ;  /* 0x00000035ff097290 */ /* 0x000fe200087fe4ff */
[----:B------:R-:W-:Y:S01]  /*8e80*/  UMOV UR6, UR42 ;  /* 0x0000002a00067c82 */ /* 0x000fe20008000000 */
[----:B------:R-:W-:Y:S07]  /*8e90*/  UMOV UR7, UR36 ;  /* 0x0000002400077c82 */ /* 0x000fee0008000000 */
[----:B------:R2:W-:Y:S01]  /*8ea0*/  UTMASTG.3D [UR4], [UR8] ;  /* 0x00000004080073b5 */ /* 0x0005e20008010000 */
[----:B------:R0:W-:Y:S01]  /*8eb0*/  UTMACMDFLUSH ;  /* 0x00000000000079b7 */ /* 0x0001e20000000000 */
[----:B--2---:R-:W-:Y:S04]  /*8ec0*/  DEPBAR.LE SB0, 0x1 ;  /* 0x000080400000791a */ /* 0x004fe80000000000 */
.L_x_133:
[----:B------:R-:W-:Y:S05]  /*8ed0*/  BSYNC.RECONVERGENT B0 ;  /* 0x0000000000007941 */ /* 0x000fea0003800200 */
.L_x_132:
        /* <DEDUP_REMOVED lines=16> */
.L_x_137:
[----:B------:R-:W-:Y:S05]  /*8fe0*/  BSYNC B0 ;  /* 0x0000000000007941 */ /* 0x000fea0003800000 */
.L_x_136:
        /* <DEDUP_REMOVED lines=20> */
.L_x_135:
[----:B------:R-:W-:Y:S05]  /*9130*/  BSYNC B1 ;  /* 0x0000000000017941 */ /* 0x000fea0003800000 */
.L_x_134:
[----:B--2---:R-:W-:Y:S01]  /*9140*/  VIADD R0, R80, 0x80 ;  /* 0x0000008050007836 */ /* 0x004fe20000000000 */
        /* <DEDUP_REMOVED lines=10> */
[----:B------:R-:W5:Y:S01]  /*91f0*/  LDCU.64 UR6, c[0x4][0x80] ;  /* 0x01001000ff0677ac */ /* 0x000f620008000a00 */
[----:B------:R-:W1:Y:S01]  /*9200*/  LDC.64 R2, c[0x4][R3] ;  /* 0x0100000003027b82 */ /* 0x000e620000000a00 */
[----:B------:R-:W3:Y:S01]  /*9210*/  LDCU.64 UR4, c[0x4][0x18] ;  /* 0x01000300ff0477ac */ /* 0x000ee20008000a00 */
[----:B--2---:R-:W-:Y:S01]  /*9220*/  MOV R5, UR9 ;  /* 0x0000000900057c02 */ /* 0x004fe20008000f00 */
[----:B------:R-:W-:Y:S01]  /*9230*/  IMAD.U32 R4, RZ, RZ, UR8 ;  /* 0x00000008ff047e24 */ /* 0x000fe2000f8e00ff */
[----:B-----5:R-:W-:Y:S01]  /*9240*/  MOV R7, UR7 ;  /* 0x0000000700077c02 */ /* 0x020fe20008000f00 */
[----:B------:R-:W-:Y:S01]  /*9250*/  IMAD.U32 R6, RZ, RZ, UR6 ;  /* 0x00000006ff067e24 */ /* 0x000fe2000f8e00ff */
[----:B---3--:R-:W-:Y:S01]  /*9260*/  MOV R11, UR5 ;  /* 0x00000005000b7c02 */ /* 0x008fe20008000f00 */
[----:B------:R-:W-:Y:S02]  /*9270*/  IMAD.U32 R10, RZ, RZ, UR4 ;  /* 0x00000004ff0a7e24 */ /* 0x000fe4000f8e00ff */
[----:B------:R-:W-:Y:S07]  /*9280*/  LEPC R20, `(.L_x_140) ;  /* 0x000000001014794e */ /* 0x000fee0000000000 */
[----:B-1--4-:R-:W-:Y:S05]  /*9290*/  CALL.ABS.NOINC R2 ;  /* 0x0000000002007343 */ /* 0x012fea0003c00000 */
.L_x_140:
[----:B------:R-:W-:Y:S05]  /*92a0*/  BSYNC.RECONVERGENT B6 ;  /* 0x0000000000067941 */ /* 0x000fea0003800200 */
.L_x_139:
[----:B---3--:R-:W-:Y:S01]  /*92b0*/  F2FP.F16.E4M3.UNPACK_B R4, R149 ;  /* 0x00000095ff04723e */ /* 0x008fe200020006ff */
        /* <DEDUP_REMOVED lines=13> */
[----:B----4-:R-:W-:Y:S01]  /*9390*/  F2FP.F16.E4M3.UNPACK_B R125, R159.H1 ;  /* 0x0000009fff7d723e */ /* 0x010fe200030006ff */
        /* <DEDUP_REMOVED lines=262> */
[----:B------:R-:W-:Y:S02]  /*a400*/  UIADD3 UR8, UP0, UPT, UR52, 0x680, URZ ;  /* 0x0000068034087890 */ /* 0x000fe4000ff1e0ff */
[----:B------:R-:W-:Y:S02]  /*a410*/  UIADD3 UR5, UPT, UPT, UR41, 0x80, URZ ;  /* 0x0000008029057890 */ /* 0x000fe4000fffe0ff */
[----:B------:R-:W-:Y:S01]  /*a420*/  MOV R188, UR10 ;  /* 0x0000000a00bc7c02 */ /* 0x000fe20008000f00 */
[----:B------:R-:W-:Y:S01]  /*a430*/  UIADD3.X UR9, UPT, UPT, URZ, UR53, URZ, UP0, !UPT ;  /* 0x00000035ff097290 */ /* 0x000fe200087fe4ff */
[----:B------:R-:W-:Y:S02]  /*a440*/  UMOV UR6, UR42 ;  /* 0x0000002a00067c82 */ /* 0x000fe40008000000 */
[----:B------:R-:W-:Y:S01]  /*a450*/  R2UR UR4, R188 ;  /* 0x00000000bc0472ca */ /* 0x000fe200000e0000 */
[----:B------:R-:W-:Y:S11]  /*a460*/  UMOV UR7, UR36 ;  /* 0x0000002400077c82 */ /* 0x000ff60008000000 */
[----:B------:R-:W-:Y:S01]  /*a470*/  @!UPT UIADD3 URZ, UPT, UPT, URZ, URZ, URZ ;  /* 0x000000fffffff290 */ /* 0x000fe2000fffe0ff */
[----:B------:R2:W-:Y:S01]  /*a480*/  UTMASTG.3D [UR4], [UR8] ;  /* 0x00000004080073b5 */ /* 0x0005e20008010000 */
[----:B------:R0:W-:Y:S01]  /*a490*/  UTMACMDFLUSH ;  /* 0x00000000000079b7 */ /* 0x0001e20000000000 */
[----:B--2---:R-:W-:Y:S04]  /*a4a0*/  DEPBAR.LE SB0, 0x1 ;  /* 0x000080400000791a */ /* 0x004fe80000000000 */
.L_x_142:
[----:B------:R-:W-:Y:S05]  /*a4b0*/  BSYNC.RECONVERGENT B0 ;  /* 0x0000000000007941 */ /* 0x000fea0003800200 */
.L_x_141:
        /* <DEDUP_REMOVED lines=16> */
.L_x_146:
[----:B------:R-:W-:Y:S05]  /*a5c0*/  BSYNC B0 ;  /* 0x0000000000007941 */ /* 0x000fea0003800000 */
.L_x_145:
        /* <DEDUP_REMOVED lines=20> */
.L_x_144:
[----:B------:R-:W-:Y:S05]  /*a710*/  BSYNC B1 ;  /* 0x0000000000017941 */ /* 0x000fea0003800000 */
.L_x_143:
[----:B--2---:R-:W-:Y:S05]  /*a720*/  VIADD R0, R80, 0xc0 ;  /* 0x000000c050007836 */ /* 0x004fea0000000000 */
        /* <DEDUP_REMOVED lines=20> */
.L_x_148:
[----:B------:R-:W-:Y:S01]  /*a870*/  ISETP.NE.AND P0, PT, R189, RZ, PT ;  /* 0x000000ffbd00720c */ /* 0x000fe20003f05270 */
[----:B------:R-:W-:Y:S05]  /*a880*/  WARPSYNC.ALL ;  /* 0x0000000000007948 */ /* 0x000fea0003800000 */
[----:B------:R-:W-:Y:S01]  /*a890*/  R2UR UR4, R80 ;  /* 0x00000000500472ca */ /* 0x000fe200000e0000 */
[----:B------:R-:W-:Y:S01]  /*a8a0*/  BSSY.RECONVERGENT B0, `(.L_x_149) ;  /* 0x000011c000007945 */ /* 0x000fe20003800200 */
[----:B---3--:R-:W-:Y:S02]  /*a8b0*/  F2FP.F16.E4M3.UNPACK_B R11, R149 ;  /* 0x00000095ff0b723e */ /* 0x008fe400020006ff */
[----:B------:R-:W-:Y:S02]  /*a8c0*/  F2FP.F16.E4M3.UNPACK_B R10, R150 ;  /* 0x00000096ff0a723e */ /* 0x000fe400020006ff */
[----:B------:R-:W-:Y:S01]  /*a8d0*/  F2FP.F16.E4M3.UNPACK_B R9, R151 ;  /* 0x00000097ff09723e */ /* 0x000fe200020006ff */
[--C-:B------:R-:W-:Y:S01]  /*a8e0*/  HADD2.F32 R83, -RZ, R11.reuse.H0_H0 ;  /* 0x2000000bff537230 */ /* 0x100fe20000004100 */
[----:B----4-:R-:W-:Y:S01]  /*a8f0*/  F2FP.F16.E4M3.UNPACK_B R8, R152 ;  /* 0x00000098ff08723e */ /* 0x010fe200020006ff */
[----:B------:R-:W-:Y:S01]  /*a900*/  HADD2.F32 R84, -RZ, R11.H1_H1 ;  /* 0x3000000bff547230 */ /* 0x000fe20000004100 */
[----:B------:R-:W-:Y:S01]  /*a910*/  F2FP.F16.E4M3.UNPACK_B R7, R153 ;  /* 0x00000099ff07723e */ /* 0x000fe200020006ff */
[--C-:B------:R-:W-:Y:S01]  /*a920*/  HADD2.F32 R87, -RZ, R10.reuse.H0_H0 ;  /* 0x2000000aff577230 */ /* 0x100fe20000004100 */
[----:B------:R-:W-:Y:S01]  /*a930*/  F2FP.F16.E4M3.UNPACK_B R6, R154 ;  /* 0x0000009aff06723e */ /* 0x000fe200020006ff */
[----:B------:R-:W-:Y:S01]  /*a940*/  HADD2.F32 R88, -RZ, R10.H1_H1 ;  /* 0x3000000aff587230 */ /* 0x000fe20000004100 */
[----:B------:R-:W-:Y:S01]  /*a950*/  F2FP.F16.E4M3.UNPACK_B R5, R155 ;  /* 0x0000009bff05723e */ /* 0x000fe200020006ff */
[--C-:B------:R-:W-:Y:S01]  /*a960*/  HADD2.F32 R91, -RZ, R9.reuse.H0_H0 ;  /* 0x20000009ff5b7230 */ /* 0x100fe20000004100 */
[----:B-1----:R-:W-:Y:S01]  /*a970*/  F2FP.F16.E4M3.UNPACK_B R4, R156 ;  /* 0x0000009cff04723e */ /* 0x002fe200020006ff */
[----:B------:R-:W-:Y:S01]  /*a980*/  HADD2.F32 R93, -RZ, R9.H1_H1 ;  /* 0x30000009ff5d7230 */ /* 0x000fe20000004100 */
[-C--:B------:R-:W-:Y:S01]  /*a990*/  F2FP.F16.E4M3.UNPACK_B R2, R148.reuse ;  /* 0x00000094ff02723e */ /* 0x080fe200020006ff */
[--C-:B------:R-:W-:Y:S01]  /*a9a0*/  HADD2.F32 R94, -RZ, R8.reuse.H0_H0 ;  /* 0x20000008ff5e7230 */ /* 0x100fe20000004100 */
[----:B------:R-:W-:Y:S01]  /*a9b0*/  F2FP.F16.E4M3.UNPACK_B R148, R148.H1 ;  /* 0x00000094ff94723e */ /* 0x000fe200030006ff */
[----:B------:R-:W-:Y:S01]  /*a9c0*/  HADD2.F32 R97, -RZ, R8.H1_H1 ;  /* 0x30000008ff617230 */ /* 0x000fe20000004100 */
[----:B------:R-:W-:Y:S01]  /*a9d0*/  F2FP.F16.E4M3.UNPACK_B R149, R149.H1 ;  /* 0x00000095ff95723e */ /* 0x000fe200030006ff */
[--C-:B------:R-:W-:Y:S01]  /*a9e0*/  HADD2.F32 R98, -RZ, R7.reuse.H0_H0 ;  /* 0x20000007ff627230 */ /* 0x100fe20000004100 */
[----:B------:R-:W-:Y:S01]  /*a9f0*/  F2FP.F16.E4M3.UNPACK_B R150, R150.H1 ;  /* 0x00000096ff96723e */ /* 0x000fe200030006ff */
[----:B------:R-:W-:Y:S01]  /*aa00*/  HADD2.F32 R101, -RZ, R7.H1_H1 ;  /* 0x30000007ff657230 */ /* 0x000fe20000004100 */
[----:B------:R-:W-:Y:S01]  /*aa10*/  F2FP.F16.E4M3.UNPACK_B R151, R151.H1 ;  /* 0x00000097ff97723e */ /* 0x000fe200030006ff */
[--C-:B------:R-:W-:Y:S01]  /*aa20*/  HADD2.F32 R102, -RZ, R6.reuse.H0_H0 ;  /* 0x20000006ff667230 */ /* 0x100fe20000004100 */
[----:B------:R-:W-:Y:S01]  /*aa30*/  IADD3 R191, PT, PT, R191, 0x130, RZ ;  /* 0x00000130bfbf7810 */ /* 0x000fe20007ffe0ff */
[----:B------:R-:W-:Y:S01]  /*aa40*/  HADD2.F32 R105, -RZ, R6.H1_H1 ;  /* 0x30000006ff697230 */ /* 0x000fe20000004100 */
[----:B------:R-:W-:Y:S01]  /*aa50*/  F2FP.F16.E4M3.UNPACK_B R138, R163 ;  /* 0x000000a3ff8a723e */ /* 0x000fe200020006ff */
[--C-:B------:R-:W-:Y:S01]  /*aa60*/  HADD2.F32 R106, -RZ, R5.reuse.H0_H0 ;  /* 0x20000005ff6a7230 */ /* 0x100fe20000004100 */
[----:B------:R-:W-:Y:S01]  /*aa70*/  LOP3.LUT R191, R191, 0xfefffff8, RZ, 0xc0, !PT ;  /* 0xfefffff8bfbf7812 */ /* 0x000fe200078ec0ff */
[----:B------:R-:W-:Y:S01]  /*aa80*/  HADD2.F32 R109, -RZ, R5.H1_H1 ;  /* 0x30000005ff6d7230 */ /* 0x000fe20000004100 */
[----:B------:R-:W-:Y:S01]  /*aa90*/  F2FP.F16.E4M3.UNPACK_B R116, R157 ;  /* 0x0000009dff74723e */ /* 0x000fe200020006ff */
[--C-:B------:R-:W-:Y:S01]  /*aaa0*/  HADD2.F32 R110, -RZ, R4.reuse.H0_H0 ;  /* 0x20000004ff6e7230 */ /* 0x100fe20000004100 */
[----:B------:R-:W-:Y:S01]  /*aab0*/  F2FP.F16.E4M3.UNPACK_B R120, R158 ;  /* 0x0000009eff78723e */ /* 0x000fe200020006ff */
[----:B------:R-:W-:Y:S01]  /*aac0*/  HADD2.F32 R113, -RZ, R4.H1_H1 ;  /* 0x30000004ff717230 */ /* 0x000fe20000004100 */
[----:B------:R-:W-:Y:S01]  /*aad0*/  F2FP.F16.E4M3.UNPACK_B R124, R159 ;  /* 0x0000009fff7c723e */ /* 0x000fe200020006ff */
[----:B------:R-:W1:Y:S01]  /*aae0*/  LDTM.x64 R4, tmem[UR4+0xc0] ;  /* 0x0000c004000479ee */ /* 0x000e620008340000 */
[--C-:B------:R-:W-:Y:S01]  /*aaf0*/  HADD2.F32 R0, -RZ, R2.reuse.H0_H0 ;  /* 0x20000002ff007230 */ /* 0x100fe20000004100 */
[----:B------:R-:W-:Y:S01]  /*ab00*/  NOP ;  /* 0x0000000000007918 */ /* 0x000fe20000000000 */
[----:B-1----:R1:W-:Y:S01]  /*ab10*/  SYNCS.ARRIVE.TRANS64.RED.A1T0 RZ, [R191+URZ], RZ ;  /* 0x000000ffbfff79a7 */ /* 0x0023e200081004ff */
[----:B------:R-:W-:Y:S01]  /*ab20*/  HADD2.F32 R2, -RZ, R2.H1_H1 ;  /* 0x30000002ff027230 */ /* 0x000fe20000004100 */
[----:B------:R-:W-:Y:S01]  /*ab30*/  F2FP.F16.E4M3.UNPACK_B R128, R160 ;  /* 0x000000a0ff80723e */ /* 0x000fe200020006ff */
[--C-:B------:R-:W-:Y:S01]  /*ab40*/  HADD2.F32 R86, -RZ, R149.reuse.H1_H1 ;  /* 0x30000095ff567230 */ /* 0x100fe20000004100 */
[----:B------:R-:W-:Y:S01]  /*ab50*/  F2FP.F16.E4M3.UNPACK_B R132, R161 ;  /* 0x000000a1ff84723e */ /* 0x000fe200020006ff */
[--C-:B------:R-:W-:Y:S01]  /*ab60*/  HADD2.F32 R114, -RZ, R116.reuse.H0_H0 ;  /* 0x20000074ff727230 */ /* 0x100fe20000004100 */
[----:B------:R-:W-:Y:S01]  /*ab70*/  F2FP.F16.E4M3.UNPACK_B R136, R162 ;  /* 0x000000a2ff88723e */ /* 0x000fe200020006ff */
[----:B------:R-:W-:Y:S01]  /*ab80*/  HADD2.F32 R117, -RZ, R116.H1_H1 ;  /* 0x30000074ff757230 */ /* 0x000fe20000004100 */
[----:B------:R-:W-:Y:S01]  /*ab90*/  F2FP.F16.E4M3.UNPACK_B R152, R152.H1 ;  /* 0x00000098ff98723e */ /* 0x000fe200030006ff */
        /* <DEDUP_REMOVED lines=12> */
[C---:B------:R-:W-:Y:S01]  /*ac60*/  FMUL R4, R78.reuse, R4 ;  /* 0x000000044e047220 */ /* 0x040fe20000400000 */
[C---:B------:R-:W-:Y:S01]  /*ac70*/  FMUL R5, R78.reuse, R5 ;  /* 0x000000054e057220 */ /* 0x040fe20000400000 */
[----:B------:R-:W-:Y:S02]  /*ac80*/  HADD2.F32 R3, -RZ, R148.H0_H0 ;  /* 0x20000094ff037230 */ /* 0x000fe40000004100 */
        /* <DEDUP_REMOVED lines=9> */
[----:B------:R-:W-:Y:S02]  /*ad20*/  HADD2.F32 R130, -RZ, R132.H0_H0 ;  /* 0x20000084ff827230 */ /* 0x000fe40000004100 */
[C---:B------:R-:W-:Y:S01]  /*ad30*/  FMUL R6, R78.reuse, R6 ;  /* 0x000000064e067220 */ /* 0x040fe20000400000 */
[----:B------:R-:W-:Y:S02]  /*ad40*/  HADD2.F32 R82, -RZ, R148.H1_H1 ;  /* 0x30000094ff527230 */ /* 0x000fe40000004100 */
[C---:B------:R-:W-:Y:S01]  /*ad50*/  FMUL R7, R78.reuse, R7 ;  /* 0x000000074e077220 */ /* 0x040fe20000400000 */
[----:B------:R-:W-:Y:S02]  /*ad60*/  HADD2.F32 R85, -RZ, R149.H0_H0 ;  /* 0x20000095ff557230 */ /* 0x000fe40000004100 */
[C---:B------:R-:W-:Y:S01]  /*ad70*/  FFMA R6, R81.reuse, R3, R6 ;  /* 0x0000000351067223 */ /* 0x040fe20000000006 */
[----:B------:R-:W-:Y:S02]  /*ad80*/  HADD2.F32 R133, -RZ, R132.H1_H1 ;  /* 0x30000084ff857230 */ /* 0x000fe40000004100 */
[C---:B------:R-:W-:Y:S01]  /*ad90*/  FFMA R7, R81.reuse, R82, R7 ;  /* 0x0000005251077223 */ /* 0x040fe20000000007 */
[C---:B------:R-:W-:Y:S01]  /*ada0*/  FFMA R8, R81.reuse, R83, R8 ;  /* 0x0000005351087223 */ /* 0x040fe20000000008 */
[C---:B------:R-:W-:Y:S01]  /*adb0*/  FFMA R9, R81.reuse, R84, R9 ;  /* 0x0000005451097223 */ /* 0x040fe20000000009 */
[--C-:B------:R-:W-:Y:S02]  /*adc0*/  HADD2.F32 R82, -RZ, R138.reuse.H0_H0 ;  /* 0x2000008aff527230 */ /* 0x100fe40000004100 */
[C---:B------:R-:W-:Y:S01]  /*add0*/  FMUL R10, R78.reuse, R10 ;  /* 0x0000000a4e0a7220 */ /* 0x040fe20000400000 */
[----:B------:R-:W-:Y:S02]  /*ade0*/  HADD2.F32 R83, -RZ, R138.H1_H1 ;  /* 0x3000008aff537230 */ /* 0x000fe40000004100 */
[C---:B------:R-:W-:Y:S01]  /*adf0*/  FMUL R11, R78.reuse, R11 ;  /* 0x0000000b4e0b7220 */ /* 0x040fe20000400000 */
[----:B------:R-:W-:Y:S02]  /*ae00*/  HADD2.F32 R89, -RZ, R150.H0_H0 ;  /* 0x20000096ff597230 */ /* 0x000fe40000004100 */
[C---:B------:R-:W-:Y:S01]  /*ae10*/  FFMA R10, R81.reuse, R85, R10 ;  /* 0x00000055510a7223 */ /* 0x040fe2000000000a */
[--C-:B------:R-:W-:Y:S02]  /*ae20*/  HADD2.F32 R134, -RZ, R136.reuse.H0_H0 ;  /* 0x20000088ff867230 */ /* 0x100fe40000004100 */
[C---:B------:R-:W-:Y:S01]  /*ae30*/  FFMA R11, R81.reuse, R86, R11 ;  /* 0x00000056510b7223 */ /* 0x040fe2000000000b */
[C---:B------:R-:W-:Y:S01]  /*ae40*/  FFMA R12, R81.reuse, R87, R12 ;  /* 0x00000057510c7223 */ /* 0x040fe2000000000c */
[----:B------:R-:W-:Y:S01]  /*ae50*/  FFMA R13, R81, R88, R13 ;  /* 0x00000058510d7223 */ /* 0x000fe2000000000d */
[----:B------:R-:W-:Y:S01]  /*ae60*/  F2FP.SATFINITE.E4M3.F32.PACK_AB_MERGE_C R86, R7, R6, RZ ;  /* 0x000000060756723e */ /* 0x000fe200048070ff */
[C---:B------:R-:W-:Y:S01]  /*ae70*/  FMUL R7, R78.reuse, R20 ;  /* 0x000000144e077220 */ /* 0x040fe20000400000 */
[----:B------:R-:W-:Y:S01]  /*ae80*/  F2FP.SATFINITE.E4M3.F32.PACK_AB_MERGE_C R138, R11, R10, RZ ;  /* 0x0000000a0b8a723e */ /* 0x000fe200048070ff */
[C---:B------:R-:W-:Y:S01]  /*ae90*/  FMUL R10, R78.reuse, R21 ;  /* 0x000000154e0a7220 */ /* 0x040fe20000400000 */
[C---:B------:R-:W-:Y:S01]  /*aea0*/  FMUL R21, R78.reuse, R28 ;  /* 0x0000001c4e157220 */ /* 0x040fe20000400000 */
[----:B------:R-:W-:Y:S02]  /*aeb0*/  HADD2.F32 R137, -RZ, R136.H1_H1 ;  /* 0x30000088ff897230 */ /* 0x000fe40000004100 */
[C---:B------:R-:W-:Y:S01]  /*aec0*/  FMUL R14, R78.reuse, R14 ;  /* 0x0000000e4e0e7220 */ /* 0x040fe20000400000 */
[----:B------:R-:W-:Y:S02]  /*aed0*/  HADD2.F32 R90, -RZ, R150.H1_H1 ;  /* 0x30000096ff5a7230 */ /* 0x000fe40000004100 */
[C---:B------:R-:W-:Y:S01]  /*aee0*/  FMUL R15, R78.reuse, R15 ;  /* 0x0000000f4e0f7220 */ /* 0x040fe20000400000 */
[--C-:B------:R-:W-:Y:S02]  /*aef0*/  HADD2.F32 R92, -RZ, R151.reuse.H0_H0 ;  /* 0x20000097ff5c7230 */ /* 0x100fe40000004100 */
[C---:B------:R-:W-:Y:S01]  /*af00*/  FFMA R14, R81.reuse, R89, R14 ;  /* 0x00000059510e7223 */ /* 0x040fe2000000000e */
[----:B------:R-:W-:Y:S02]  /*af10*/  HADD2.F32 R95, -RZ, R151.H1_H1 ;  /* 0x30000097ff5f7230 */ /* 0x000fe40000004100 */
[C---:B------:R-:W-:Y:S01]  /*af20*/  FFMA R15, R81.reuse, R90, R15 ;  /* 0x0000005a510f7223 */ /* 0x040fe2000000000f */
[C---:B------:R-:W-:Y:S01]  /*af30*/  FFMA R0, R81.reuse, R91, R0 ;  /* 0x0000005b51007223 */ /* 0x040fe20000000000 */
[----:B------:R-:W-:Y:S01]  /*af40*/  FFMA R2, R81, R93, R2 ;  /* 0x0000005d51027223 */ /* 0x000fe20000000002 */
[C---:B------:R-:W-:Y:S01]  /*af50*/  FMUL R3, R78.reuse, R18 ;  /* 0x000000124e037220 */ /* 0x040fe20000400000 */
[C---:B------:R-:W-:Y:S01]  /*af60*/  FMUL R18, R78.reuse, R25 ;  /* 0x000000194e127220 */ /* 0x040fe20000400000 */
[----:B------:R-:W-:Y:S01]  /*af70*/  F2FP.SATFINITE.E4M3.F32.PACK_AB_MERGE_C R14, R15, R14, RZ ;  /* 0x0000000e0f0e723e */ /* 0x000fe200048070ff */
[C---:B------:R-:W-:Y:S01]  /*af80*/  FMUL R25, R78.reuse, R32 ;  /* 0x000000204e197220 */ /* 0x040fe20000400000 */
[C---:B------:R-:W-:Y:S01]  /*af90*/  FFMA R3, R81.reuse, R92, R3 ;  /* 0x0000005c51037223 */ /* 0x040fe20000000003 */
[C---:B------:R-:W-:Y:S01]  /*afa0*/  FMUL R6, R78.reuse, R19 ;  /* 0x000000134e067220 */ /* 0x040fe20000400000 */
[--C-:B------:R-:W-:Y:S02]  /*afb0*/  HADD2.F32 R96, -RZ, R152.reuse.H0_H0 ;  /* 0x20000098ff607230 */ /* 0x100fe40000004100 */
[C---:B------:R-:W-:Y:S01]  /*afc0*/  FMUL R11, R78.reuse, R22 ;  /* 0x000000164e0b7220 */ /* 0x040fe20000400000 */
[----:B------:R-:W-:Y:S02]  /*afd0*/  HADD2.F32 R99, -RZ, R152.H1_H1 ;  /* 0x30000098ff637230 */ /* 0x000fe40000004100 */
[C---:B------:R-:W-:Y:S01]  /*afe0*/  FFMA R6, R81.reuse, R95, R6 ;  /* 0x0000005f51067223 */ /* 0x040fe20000000006 */
[C---:B------:R-:W-:Y:S01]  /*aff0*/  FFMA R7, R81.reuse, R94, R7 ;  /* 0x0000005e51077223 */ /* 0x040fe20000000007 */
[C---:B------:R-:W-:Y:S01]  /*b000*/  FFMA R10, R81.reuse, R97, R10 ;  /* 0x00000061510a7223 */ /* 0x040fe2000000000a */
[C---:B------:R-:W-:Y:S01]  /*b010*/  FFMA R11, R81.reuse, R96, R11 ;  /* 0x00000060510b7223 */ /* 0x040fe2000000000b */
[----:B------:R-:W-:Y:S01]  /*b020*/  FMUL R22, R78, R29 ;  /* 0x0000001d4e167220 */ /* 0x000fe20000400000 */
[----:B------:R-:W-:Y:S01]  /*b030*/  F2FP.SATFINITE.E4M3.F32.PACK_AB_MERGE_C R3, R6, R3, RZ ;  /* 0x000000030603723e */ /* 0x000fe200048070ff */
[C---:B------:R-:W-:Y:S01]  /*b040*/  FMUL R29, R78.reuse, R36 ;  /* 0x000000244e1d7220 */ /* 0x040fe20000400000 */
        /* <DEDUP_REMOVED lines=11> */
[----:B------:R-:W-:Y:S01]  /*b100*/  FMUL R20, R78, R27 ;  /* 0x0000001b4e147220 */ /* 0x000fe20000400000 */
[--C-:B------:R-:W-:Y:S01]  /*b110*/  HADD2.F32 R104, -RZ, R154.reuse.H0_H0 ;  /* 0x2000009aff687230 */ /* 0x100fe20000004100 */
[----:B------:R-:W-:Y:S01]  /*b120*/  F2FP.SATFINITE.E4M3.F32.PACK_AB_MERGE_C R16, R10, R7, R16 ;  /* 0x000000070a10723e */ /* 0x000fe20004807010 */
[----:B------:R-:W-:Y:S02]  /*b130*/  HADD2.F32 R107, -RZ, R154.H1_H1 ;  /* 0x3000009aff6b7230 */ /* 0x000fe40000004100 */
        /* <DEDUP_REMOVED lines=28> */
[----:B------:R-:W-:Y:S01]  /*b300*/  F2FP.F16.E4M3.UNPACK_B R159, R159.H1 ;  /* 0x0000009fff9f723e */ /* 0x000fe200030006ff */
[----:B------:R-:W-:Y:S01]  /*b310*/  FMUL R38, R78, R45 ;  /* 0x0000002d4e267220 */ /* 0x000fe20000400000 */
[----:B------:R-:W-:Y:S01]  /*b320*/  F2FP.SATFINITE.E4M3.F32.PACK_AB_MERGE_C R19, R28, R27, RZ ;  /* 0x0000001b1c13723e */ /* 0x000fe200048070ff */
[----:B------:R-:W-:Y:S01]  /*b330*/  FFMA R31, R81, R112, R31 ;  /* 0x00000070511f7223 */ /* 0x000fe2000000001f */
[C---:B------:R-:W-:Y:S01]  /*b340*/  FMUL R45, R78.reuse, R52 ;  /* 0x000000344e2d7220 */ /* 0x040fe20000400000 */
[C---:B------:R-:W-:Y:S01]  /*b350*/  FMUL R52, R78.reuse, R59 ;  /* 0x0000003b4e347220 */ /* 0x040fe20000400000 */
[----:B------:R-:W-:Y:S01]  /*b360*/  F2FP.F16.E4M3.UNPACK_B R160, R160.H1 ;  /* 0x000000a0ffa0723e */ /* 0x000fe200030006ff */
[C---:B------:R-:W-:Y:S01]  /*b370*/  FMUL R59, R78.reuse, R66 ;  /* 0x000000424e3b7220 */ /* 0x040fe20000400000 */
[----:B------:R-:W-:Y:S01]  /*b380*/  F2FP.SATFINITE.E4M3.F32.PACK_AB_MERGE_C R66, R13, R12, R14 ;  /* 0x0000000c0d42723e */ /* 0x000fe2000480700e */
        /* <DEDUP_REMOVED lines=11> */
[C---:B------:R-:W-:Y:S01]  /*b440*/  FFMA R35, R81.reuse, R116, R35 ;  /* 0x0000007451237223 */ /* 0x040fe20000000023 */
[C---:B------:R-:W-:Y:S01]  /*b450*/  FMUL R36, R78.reuse, R43 ;  /* 0x0000002b4e247220 */ /* 0x040fe20000400000 */
[--C-:B------:R-:W-:Y:S02]  /*b460*/  HADD2.F32 R120, -RZ, R158.reuse.H0_H0 ;  /* 0x2000009eff787230 */ /* 0x100fe40000004100 */
[C---:B------:R-:W-:Y:S01]  /*b470*/  FMUL R39, R78.reuse, R46 ;  /* 0x0000002e4e277220 */ /* 0x040fe20000400000 */
[----:B------:R-:W-:Y:S02]  /*b480*/  HADD2.F32 R123, -RZ, R158.H1_H1 ;  /* 0x3000009eff7b7230 */ /* 0x000fe40000004100 */
        /* <DEDUP_REMOVED lines=11> */
[C---:B------:R-:W-:Y:S01]  /*b540*/  FFMA R42, R81.reuse, R125, R42 ;  /* 0x0000007d512a7223 */ /* 0x040fe2000000002a */
[C---:B------:R-:W-:Y:S01]  /*b550*/  FMUL R46, R78.reuse, R53 ;  /* 0x000000354e2e7220 */ /* 0x040fe20000400000 */
[--C-:B------:R-:W-:Y:S02]  /*b560*/  HADD2.F32 R128, -RZ, R160.reuse.H0_H0 ;  /* 0x200000a0ff807230 */ /* 0x100fe40000004100 */
[C---:B------:R-:W-:Y:S01]  /*b570*/  FMUL R50, R78.reuse, R57 ;  /* 0x000000394e327220 */ /* 0x040fe20000400000 */
[C---:B------:R-:W-:Y:S01]  /*b580*/  FMUL R51, R78.reuse, R58 ;  /* 0x0000003a4e337220 */ /* 0x040fe20000400000 */
[C---:B------:R-:W-:Y:S01]  /*b590*/  FMUL R53, R78.reuse, R60 ;  /* 0x0000003c4e357220 */ /* 0x040fe20000400000 */
[C---:B------:R-:W-:Y:S01]  /*b5a0*/  FFMA R43, R81.reuse, R124, R43 ;  /* 0x0000007c512b7223 */ /* 0x040fe2000000002b */
[----:B------:R-:W-:Y:S02]  /*b5b0*/  HADD2.F32 R131, -RZ, R160.H1_H1 ;  /* 0x300000a0ff837230 */ /* 0x000fe40000004100 */
[C---:B------:R-:W-:Y:S01]  /*b5c0*/  FMUL R47, R78.reuse, R54 ;  /* 0x000000364e2f7220 */ /* 0x040fe20000400000 */
[C---:B------:R-:W-:Y:S01]  /*b5d0*/  FMUL R57, R78.reuse, R64 ;  /* 0x000000404e397220 */ /* 0x040fe20000400000 */
[C---:B------:R-:W-:Y:S01]  /*b5e0*/  FMUL R58, R78.reuse, R65 ;  /* 0x000000414e3a7220 */ /* 0x040fe20000400000 */
[C---:B------:R-:W-:Y:S01]  /*b5f0*/  FMUL R60, R78.reuse, R67 ;  /* 0x000000434e3c7220 */ /* 0x040fe20000400000 */
[----:B------:R-:W-:Y:S01]  /*b600*/  FFMA R44, R81, R127, R44 ;  /* 0x0000007f512c7223 */ /* 0x000fe2000000002c */
[C---:B------:R-:W-:Y:S01]  /*b610*/  FMUL R48, R78.reuse, R55 ;  /* 0x000000374e307220 */ /* 0x040fe20000400000 */
[----:B------:R-:W-:Y:S01]  /*b620*/  F2FP.SATFINITE.E4M3.F32.PACK_AB_MERGE_C R64, R5, R4, R86 ;  /* 0x000000040540723e */ /* 0x000fe20004807056 */
[----:B------:R-:W-:Y:S01]  /*b630*/  FFMA R45, R81, R126, R45 ;  /* 0x0000007e512d7223 */ /* 0x000fe2000000002d */
[----:B------:R-:W-:Y:S01]  /*b640*/  F2FP.SATFINITE.E4M3.F32.PACK_AB_MERGE_C R65, R9, R8, R138 ;  /* 0x000000080941723e */ /* 0x000fe2000480708a */
[----:B------:R-:W-:Y:S01]  /*b650*/  FMUL R49, R78, R56 ;  /* 0x000000384e317220 */ /* 0x000fe20000400000 */
[----:B------:R-:W-:Y:S01]  /*b660*/  F2FP.SATFINITE.E4M3.F32.PACK_AB_MERGE_C R67, R2, R0, R3 ;  /* 0x000000000243723e */ /* 0x000fe20004807003 */
[C---:B------:R-:W-:Y:S01]  /*b670*/  FFMA R46, R81.reuse, R129, R46 ;  /* 0x00000081512e7223 */ /* 0x040fe2000000002e */
[----:B------:R-:W-:Y:S01]  /*b680*/  F2FP.F16.E4M3.UNPACK_B R162, R162.H1 ;  /* 0x000000a2ffa2723e */ /* 0x000fe200030006ff */
[--C-:B------:R-:W-:Y:S02]  /*b690*/  HADD2.F32 R132, -RZ, R161.reuse.H0_H0 ;  /* 0x200000a1ff847230 */ /* 0x100fe40000004100 */
[C---:B------:R-:W-:Y:S01]  /*b6a0*/  FFMA R47, R81.reuse, R128, R47 ;  /* 0x00000080512f7223 */ /* 0x040fe2000000002f */
[----:B------:R1:W-:Y:S01]  /*b6b0*/  STS.128 [R172+UR49+0xa200], R64 ;  /* 0x00a20040ac007988 */ /* 0x0003e20008000c31 */
[----:B------:R-:W-:Y:S02]  /*b6c0*/  HADD2.F32 R135, -RZ, R161.H1_H1 ;  /* 0x300000a1ff877230 */ /* 0x000fe40000004100 */
[C---:B------:R-:W-:Y:S01]  /*b6d0*/  FFMA R48, R81.reuse, R131, R48 ;  /* 0x0000008351307223 */ /* 0x040fe20000000030 */
[C---:B------:R-:W-:Y:S01]  /*b6e0*/  FFMA R49, R81.reuse, R130, R49 ;  /* 0x0000008251317223 */ /* 0x040fe20000000031 */
[----:B------:R-:W-:Y:S01]  /*b6f0*/  F2FP.F16.E4M3.UNPACK_B R163, R163.H1 ;  /* 0x000000a3ffa3723e */ /* 0x000fe200030006ff */
[C---:B------:R-:W-:Y:S01]  /*b700*/  FFMA R50, R81.reuse, R133, R50 ;  /* 0x0000008551327223 */ /* 0x040fe20000000032 */
[----:B------:R-:W-:Y:S01]  /*b710*/  FMUL R54, R78, R61 ;  /* 0x0000003d4e367220 */ /* 0x000fe20000400000 */
[--C-:B------:R-:W-:Y:S01]  /*b720*/  HADD2.F32 R136, -RZ, R162.reuse.H0_H0 ;  /* 0x200000a2ff887230 */ /* 0x100fe20000004100 */
[----:B------:R1:W-:Y:S01]  /*b730*/  STS.128 [R193+0xa010], R16 ;  /* 0x00a01010c1007388 */ /* 0x0003e20000000c00 */
[----:B------:R-:W-:Y:S01]  /*b740*/  F2FP.SATFINITE.E4M3.F32.PACK_AB_MERGE_C R35, R36, R35, RZ ;  /* 0x000000232423723e */ /* 0x000fe200048070ff */
[C---:B------:R-:W-:Y:S01]  /*b750*/  FFMA R51, R81.reuse, R132, R51 ;  /* 0x0000008451337223 */ /* 0x040fe20000000033 */
[----:B------:R-:W-:Y:S01]  /*b760*/  F2FP.SATFINITE.E4M3.F32.PACK_AB_MERGE_C R39, R40, R39, RZ ;  /* 0x000000272827723e */ /* 0x000fe200048070ff */
[----:B------:R-:W-:Y:S02]  /*b770*/  HADD2.F32 R139, -RZ, R162.H1_H1 ;  /* 0x300000a2ff8b7230 */ /* 0x000fe40000004100 */
[C---:B------:R-:W-:Y:S01]  /*b780*/  FMUL R55, R78.reuse, R62 ;  /* 0x0000003e4e377220 */ /* 0x040fe20000400000 */
[C---:B------:R-:W-:Y:S01]  /*b790*/  FFMA R52, R81.reuse, R135, R52 ;  /* 0x0000008751347223 */ /* 0x040fe20000000034 */
[----:B------:R-:W-:Y:S01]  /*b7a0*/  FMUL R56, R78, R63 ;  /* 0x0000003f4e387220 */ /* 0x000fe20000400000 */
[C---:B------:R-:W-:Y:S01]  /*b7b0*/  FFMA R53, R81.reuse, R134, R53 ;  /* 0x0000008651357223 */ /* 0x040fe20000000035 */
[C---:B------:R-:W-:Y:S01]  /*b7c0*/  FFMA R54, R81.reuse, R137, R54 ;  /* 0x0000008951367223 */ /* 0x040fe20000000036 */
[--C-:B------:R-:W-:Y:S02]  /*b7d0*/  HADD2.F32 R84, -RZ, R163.reuse.H0_H0 ;  /* 0x200000a3ff547230 */ /* 0x100fe40000004100 */
[C---:B------:R-:W-:Y:S01]  /*b7e0*/  FFMA R55, R81.reuse, R136, R55 ;  /* 0x0000008851377223 */ /* 0x040fe20000000037 */
[----:B------:R-:W-:Y:S02]  /*b7f0*/  HADD2.F32 R85, -RZ, R163.H1_H1 ;  /* 0x300000a3ff557230 */ /* 0x000fe40000004100 */
[C---:B------:R-:W-:Y:S01]  /*b800*/  FFMA R56, R81.reuse, R139, R56 ;  /* 0x0000008b51387223 */ /* 0x040fe20000000038 */
[----:B------:R-:W-:Y:S01]  /*b810*/  F2FP.SATFINITE.E4M3.F32.PACK_AB_MERGE_C R43, R44, R43, RZ ;  /* 0x0000002b2c2b723e */ /* 0x000fe200048070ff */
[C---:B------:R-:W-:Y:S01]  /*b820*/  FFMA R57, R81.reuse, R82, R57 ;  /* 0x0000005251397223 */ /* 0x040fe20000000039 */
[C---:B------:R-:W-:Y:S01]  /*b830*/  FFMA R58, R81.reuse, R83, R58 ;  /* 0x00000053513a7223 */ /* 0x040fe2000000003a */
[C---:B------:R-:W-:Y:S01]  /*b840*/  FFMA R59, R81.reuse, R84, R59 ;  /* 0x00000054513b7223 */ /* 0x040fe2000000003b */
[----:B------:R-:W-:Y:S01]  /*b850*/  F2FP.SATFINITE.E4M3.F32.PACK_AB_MERGE_C R33, R34, R33, R35 ;  /* 0x000000212221723e */ /* 0x000fe20004807023 */
[----:B------:R-:W-:Y:S01]  /*b860*/  FFMA R60, R81, R85, R60 ;  /* 0x00000055513c7223 */ /* 0x000fe2000000003c */
[----:B------:R-:W-:Y:S02]  /*b870*/  F2FP.SATFINITE.E4M3.F32.PACK_AB_MERGE_C R32, R30, R29, R32 ;  /* 0x0000001d1e20723e */ /* 0x000fe40004807020 */
        /* <DEDUP_REMOVED lines=11> */
[----:B------:R-:W-:Y:S03]  /*b930*/  IADD3 R76, PT, PT, R76, 0x1, RZ ;  /* 0x000000014c4c7810 */ /* 0x000fe60007ffe0ff */
        /* <DEDUP_REMOVED lines=18> */
.L_x_150:
[----:B------:R-:W-:Y:S05]  /*ba60*/  BSYNC.RECONVERGENT B0 ;  /* 0x0000000000007941 */ /* 0x000fea0003800200 */
.L_x_149:
[----:B------:R-:W-:Y:S01]  /*ba70*/  BAR.SYNC.DEFER_BLOCKING 0x1, 0x80 ;  /* 0x0042000000007b1d */ /* 0x000fe20000010000 */
[----:B------:R-:W-:Y:S01]  /*ba80*/  ISETP.NE.AND P2, PT, R190, RZ, PT ;  /* 0x000000ffbe00720c */ /* 0x000fe20003f45270 */
[----:B------:R-:W-:Y:S01]  /*ba90*/  IMAD.IADD R20, R75, 0x1, R147 ;  /* 0x000000014b147824 */ /* 0x000fe200078e0293 */
[----:B------:R-:W-:Y:S01]  /*baa0*/  ISETP.NE.AND P0, PT, R192, 0x2, PT ;  /* 0x00000002c000780c */ /* 0x000fe20003f05270 */
[----:B------:R-:W-:Y:S01]  /*bab0*/  IMAD.IADD R21, R77, 0x1, R170 ;  /* 0x000000014d157824 */ /* 0x000fe200078e02aa */
[----:B------:R-:W-:Y:S02]  /*bac0*/  ISETP.NE.AND P1, PT, R76, 0x2, PT ;  /* 0x000000024c00780c */ /* 0x000fe40003f25270 */
[----:B------:R-:W-:Y:S02]  /*bad0*/  SEL R3, RZ, 0x1, P0 ;  /* 0x00000001ff037807 */ /* 0x000fe40000000000 */
[----:B------:R-:W-:Y:S02]  /*bae0*/  SEL R0, RZ, 0x1, P1 ;  /* 0x00000001ff007807 */ /* 0x000fe40000800000 */
[----:B------:R-:W-:Y:S02]  /*baf0*/  LOP3.LUT R182, R182, R3, RZ, 0x3c, !PT ;  /* 0x00000003b6b67212 */ /* 0x000fe400078e3cff */
[----:B------:R-:W-:Y:S02]  /*bb00*/  LOP3.LUT R183, R183, R0, RZ, 0x3c, !PT ;  /* 0x00000000b7b77212 */ /* 0x000fe400078e3cff */
[----:B------:R-:W-:Y:S02]  /*bb10*/  @P2 R2UR UR36, R179 ;  /* 0x00000000b32422ca */ /* 0x000fe400000e0000 */
[----:B------:R-:W-:Y:S02]  /*bb20*/  SEL R192, R192, RZ, P0 ;  /* 0x000000ffc0c07207 */ /* 0x000fe40000000000 */
[----:B------:R-:W-:Y:S01]  /*bb30*/  SEL R76, R76, RZ, P1 ;  /* 0x000000ff4c4c7207 */ /* 0x000fe20000800000 */
[----:B------:R-:W-:Y:S10]  /*bb40*/  @P2 BRA `(.L_x_151) ;  /* 0xffffff9800dc2947 */ /* 0x000ff4000383ffff */
[----:B------:R-:W-:Y:S05]  /*bb50*/  EXIT ;  /* 0x000000000000794d */ /* 0x000fea0003800000 */
.L_x_25:
[----:B--2---:R2:W4:Y:S02]  /*bb60*/  SYNCS.PHASECHK.TRANS64.TRYWAIT P0, [R3+URZ+0x150], R2 ;  /* 0x00015002030075a7 */ /* 0x00452400080011ff */
[----:B----4-:R-:W-:Y:S05]  /*bb70*/  @!P0 NANOSLEEP.SYNCS 0x989680 ;  /* 0x009896800000895d */ /* 0x010fea0003900000 */
[----:B------:R-:W4:Y:S02]  /*bb80*/  @!P0 SYNCS.PHASECHK.TRANS64 P0, [R3+URZ+0x150], R2 ;  /* 0x00015002030085a7 */ /* 0x000f2400080010ff */
[----:B----4-:R-:W-:Y:S05]  /*bb90*/  @!P0 BRA `(.L_x_25) ;  /* 0xfffffffc00f08947 */ /* 0x010fea000383ffff */
[----:B------:R-:W-:Y:S05]  /*bba0*/  BRA `(.L_x_152) ;  /* 0xffffff5c00487947 */ /* 0x000fea000383ffff */
.L_x_28:
[----:B-1----:R-:W-:-:S07]  /*bbb0*/  MOV R2, UR33 ;  /* 0x0000002100027c02 */ /* 0x002fce0008000f00 */
.L_x_153:
[----:B-1----:R1:W2:Y:S02]  /*bbc0*/  SYNCS.PHASECHK.TRANS64.TRYWAIT P0, [R2+URZ+0x58], R5 ;  /* 0x00005805020075a7 */ /* 0x0022a400080011ff */
[----:B--2---:R-:W-:Y:S05]  /*bbd0*/  @!P0 NANOSLEEP.SYNCS 0x989680 ;  /* 0x009896800000895d */ /* 0x004fea0003900000 */
[----:B------:R-:W2:Y:S02]  /*bbe0*/  @!P0 SYNCS.PHASECHK.TRANS64 P0, [R2+URZ+0x58], R5 ;  /* 0x00005805020085a7 */ /* 0x000ea400080010ff */
[----:B--2---:R-:W-:Y:S05]  /*bbf0*/  @!P0 BRA `(.L_x_153) ;  /* 0xfffffffc00f08947 */ /* 0x004fea000383ffff */
[----:B------:R-:W-:Y:S05]  /*bc00*/  BRA `(.L_x_27) ;  /* 0xffffff5c00ac7947 */ /* 0x000fea000383ffff */
.L_x_35:
[----:B-1----:R-:W-:-:S07]  /*bc10*/  MOV R2, UR17 ;  /* 0x0000001100027c02 */ /* 0x002fce0008000f00 */
.L_x_154:
[----:B-1----:R1:W2:Y:S02]  /*bc20*/  SYNCS.PHASECHK.TRANS64.TRYWAIT P0, [R2+URZ+0x58], R5 ;  /* 0x00005805020075a7 */ /* 0x0022a400080011ff */
[----:B--2---:R-:W-:Y:S05]  /*bc30*/  @!P0 NANOSLEEP.SYNCS 0x989680 ;  /* 0x009896800000895d */ /* 0x004fea0003900000 */
[----:B------:R-:W2:Y:S02]  /*bc40*/  @!P0 SYNCS.PHASECHK.TRANS64 P0, [R2+URZ+0x58], R5 ;  /* 0x00005805020085a7 */ /* 0x000ea400080010ff */
[----:B--2---:R-:W-:Y:S05]  /*bc50*/  @!P0 BRA `(.L_x_154) ;  /* 0xfffffffc00f08947 */ /* 0x004fea000383ffff */
[----:B------:R-:W-:Y:S05]  /*bc60*/  BRA `(.L_x_34) ;  /* 0xffffff6000647947 */ /* 0x000fea000383ffff */
.L_x_40:
[----:B-1----:R1:W2:Y:S02]  /*bc70*/  SYNCS.PHASECHK.TRANS64.TRYWAIT P0, [R2+URZ+0x100], R3 ;  /* 0x00010003020075a7 */ /* 0x0022a400080011ff */
[----:B--2---:R-:W-:Y:S05]  /*bc80*/  @!P0 NANOSLEEP.SYNCS 0x989680 ;  /* 0x009896800000895d */ /* 0x004fea0003900000 */
[----:B------:R-:W2:Y:S02]  /*bc90*/  @!P0 SYNCS.PHASECHK.TRANS64 P0, [R2+URZ+0x100], R3 ;  /* 0x00010003020085a7 */ /* 0x000ea400080010ff */
[----:B--2---:R-:W-:Y:S05]  /*bca0*/  @!P0 BRA `(.L_x_40) ;  /* 0xfffffffc00f08947 */ /* 0x004fea000383ffff */
[----:B------:R-:W-:Y:S05]  /*bcb0*/  BRA `(.L_x_155) ;  /* 0xffffff6400047947 */ /* 0x000fea000383ffff */
.L_x_44:
[----:B---3--:R-:W-:-:S07]  /*bcc0*/  MOV R0, UR4 ;  /* 0x0000000400007c02 */ /* 0x008fce0008000f00 */
.L_x_156:
[----:B-1----:R1:W2:Y:S02]  /*bcd0*/  SYNCS.PHASECHK.TRANS64.TRYWAIT P0, [R0+URZ], R3 ;  /* 0x00000003000075a7 */ /* 0x0022a400080011ff */
[----:B--2---:R-:W-:Y:S05]  /*bce0*/  @!P0 NANOSLEEP.SYNCS 0x989680 ;  /* 0x009896800000895d */ /* 0x004fea0003900000 */
[----:B------:R-:W2:Y:S02]  /*bcf0*/  @!P0 SYNCS.PHASECHK.TRANS64 P0, [R0+URZ], R3 ;  /* 0x00000003000085a7 */ /* 0x000ea400080010ff */
[----:B--2---:R-:W-:Y:S05]  /*bd00*/  @!P0 BRA `(.L_x_156) ;  /* 0xfffffffc00f08947 */ /* 0x004fea000383ffff */
[----:B------:R-:W-:Y:S05]  /*bd10*/  BRA `(.L_x_157) ;  /* 0xffffff6800747947 */ /* 0x000fea000383ffff */
.L_x_45:
[----:B---3--:R-:W-:-:S07]  /*bd20*/  MOV R0, UR4 ;  /* 0x0000000400007c02 */ /* 0x008fce0008000f00 */
.L_x_158:
[----:B-1----:R1:W2:Y:S02]  /*bd30*/  SYNCS.PHASECHK.TRANS64.TRYWAIT P0, [R0+URZ], R3 ;  /* 0x00000003000075a7 */ /* 0x0022a400080011ff */
[----:B--2---:R-:W-:Y:S05]  /*bd40*/  @!P0 NANOSLEEP.SYNCS 0x989680 ;  /* 0x009896800000895d */ /* 0x004fea0003900000 */
[----:B------:R-:W2:Y:S02]  /*bd50*/  @!P0 SYNCS.PHASECHK.TRANS64 P0, [R0+URZ], R3 ;  /* 0x00000003000085a7 */ /* 0x000ea400080010ff */
[----:B--2---:R-:W-:Y:S05]  /*bd60*/  @!P0 BRA `(.L_x_158) ;  /* 0xfffffffc00f08947 */ /* 0x004fea000383ffff */
[----:B------:R-:W-:Y:S05]  /*bd70*/  BRA `(.L_x_159) ;  /* 0xffffff6800807947 */ /* 0x000fea000383ffff */
.L_x_46:
[----:B---3--:R-:W-:-:S07]  /*bd80*/  MOV R0, UR4 ;  /* 0x0000000400007c02 */ /* 0x008fce0008000f00 */
.L_x_160:
[----:B-1----:R1:W2:Y:S02]  /*bd90*/  SYNCS.PHASECHK.TRANS64.TRYWAIT P0, [R0+URZ], R3 ;  /* 0x00000003000075a7 */ /* 0x0022a400080011ff */
[----:B--2---:R-:W-:Y:S05]  /*bda0*/  @!P0 NANOSLEEP.SYNCS 0x989680 ;  /* 0x009896800000895d */ /* 0x004fea0003900000 */
[----:B------:R-:W2:Y:S02]  /*bdb0*/  @!P0 SYNCS.PHASECHK.TRANS64 P0, [R0+URZ], R3 ;  /* 0x00000003000085a7 */ /* 0x000ea400080010ff */
[----:B--2---:R-:W-:Y:S05]  /*bdc0*/  @!P0 BRA `(.L_x_160) ;  /* 0xfffffffc00f08947 */ /* 0x004fea000383ffff */
[----:B------:R-:W-:Y:S05]  /*bdd0*/  BRA `(.L_x_161) ;  /* 0xffffff68008c7947 */ /* 0x000fea000383ffff */
.L_x_47:
[----:B---3--:R-:W-:-:S07]  /*bde0*/  MOV R0, UR4 ;  /* 0x0000000400007c02 */ /* 0x008fce0008000f00 */
.L_x_162:
[----:B-1----:R1:W2:Y:S02]  /*bdf0*/  SYNCS.PHASECHK.TRANS64.TRYWAIT P0, [R0+URZ], R3 ;  /* 0x00000003000075a7 */ /* 0x0022a400080011ff */
[----:B--2---:R-:W-:Y:S05]  /*be00*/  @!P0 NANOSLEEP.SYNCS 0x989680 ;  /* 0x009896800000895d */ /* 0x004fea0003900000 */
[----:B------:R-:W2:Y:S02]  /*be10*/  @!P0 SYNCS.PHASECHK.TRANS64 P0, [R0+URZ], R3 ;  /* 0x00000003000085a7 */ /* 0x000ea400080010ff */
[----:B--2---:R-:W-:Y:S05]  /*be20*/  @!P0 BRA `(.L_x_162) ;  /* 0xfffffffc00f08947 */ /* 0x004fea000383ffff */
[----:B------:R-:W-:Y:S05]  /*be30*/  BRA `(.L_x_163) ;  /* 0xffffff6800987947 */ /* 0x000fea000383ffff */
.L_x_48:
[----:B---3--:R-:W-:-:S07]  /*be40*/  MOV R0, UR4 ;  /* 0x0000000400007c02 */ /* 0x008fce0008000f00 */
.L_x_164:
[----:B-1----:R1:W2:Y:S02]  /*be50*/  SYNCS.PHASECHK.TRANS64.TRYWAIT P0, [R0+URZ], R3 ;  /* 0x00000003000075a7 */ /* 0x0022a400080011ff */
[----:B--2---:R-:W-:Y:S05]  /*be60*/  @!P0 NANOSLEEP.SYNCS 0x989680 ;  /* 0x009896800000895d */ /* 0x004fea0003900000 */
[----:B------:R-:W2:Y:S02]  /*be70*/  @!P0 SYNCS.PHASECHK.TRANS64 P0, [R0+URZ], R3 ;  /* 0x00000003000085a7 */ /* 0x000ea400080010ff */
[----:B--2---:R-:W-:Y:S05]  /*be80*/  @!P0 BRA `(.L_x_164) ;  /* 0xfffffffc00f08947 */ /* 0x004fea000383ffff */
[----:B------:R-:W-:Y:S05]  /*be90*/  BRA `(.L_x_165) ;  /* 0xffffff6800a47947 */ /* 0x000fea000383ffff */
.L_x_49:
[----:B---3--:R-:W-:-:S07]  /*bea0*/  MOV R0, UR4 ;  /* 0x0000000400007c02 */ /* 0x008fce0008000f00 */
.L_x_166:
[----:B-1----:R1:W2:Y:S02]  /*beb0*/  SYNCS.PHASECHK.TRANS64.TRYWAIT P0, [R0+URZ], R3 ;  /* 0x00000003000075a7 */ /* 0x0022a400080011ff */
[----:B--2---:R-:W-:Y:S05]  /*bec0*/  @!P0 NANOSLEEP.SYNCS 0x989680 ;  /* 0x009896800000895d */ /* 0x004fea0003900000 */
[----:B------:R-:W2:Y:S02]  /*bed0*/  @!P0 SYNCS.PHASECHK.TRANS64 P0, [R0+URZ], R3 ;  /* 0x00000003000085a7 */ /* 0x000ea400080010ff */
[----:B--2---:R-:W-:Y:S05]  /*bee0*/  @!P0 BRA `(.L_x_166) ;  /* 0xfffffffc00f08947 */ /* 0x004fea000383ffff */
[----:B------:R-:W-:Y:S05]  /*bef0*/  BRA `(.L_x_167) ;  /* 0xffffff6800b07947 */ /* 0x000fea000383ffff */
.L_x_50:
[----:B---3--:R-:W-:-:S07]  /*bf00*/  MOV R0, UR4 ;  /* 0x0000000400007c02 */ /* 0x008fce0008000f00 */
.L_x_168:
[----:B-1----:R1:W2:Y:S02]  /*bf10*/  SYNCS.PHASECHK.TRANS64.TRYWAIT P0, [R0+URZ], R3 ;  /* 0x00000003000075a7 */ /* 0x0022a400080011ff */
[----:B--2---:R-:W-:Y:S05]  /*bf20*/  @!P0 NANOSLEEP.SYNCS 0x989680 ;  /* 0x009896800000895d */ /* 0x004fea0003900000 */
[----:B------:R-:W2:Y:S02]  /*bf30*/  @!P0 SYNCS.PHASECHK.TRANS64 P0, [R0+URZ], R3 ;  /* 0x00000003000085a7 */ /* 0x000ea400080010ff */
[----:B--2---:R-:W-:Y:S05]  /*bf40*/  @!P0 BRA `(.L_x_168) ;  /* 0xfffffffc00f08947 */ /* 0x004fea000383ffff */
[----:B------:R-:W-:Y:S05]  /*bf50*/  BRA `(.L_x_169) ;  /* 0xffffff6800bc7947 */ /* 0x000fea000383ffff */
.L_x_51:
[----:B---3--:R-:W-:-:S07]  /*bf60*/  MOV R0, UR4 ;  /* 0x0000000400007c02 */ /* 0x008fce0008000f00 */
.L_x_170:
[----:B-1----:R1:W2:Y:S02]  /*bf70*/  SYNCS.PHASECHK.TRANS64.TRYWAIT P0, [R0+URZ], R3 ;  /* 0x00000003000075a7 */ /* 0x0022a400080011ff */
[----:B--2---:R-:W-:Y:S05]  /*bf80*/  @!P0 NANOSLEEP.SYNCS 0x989680 ;  /* 0x009896800000895d */ /* 0x004fea0003900000 */
[----:B------:R-:W2:Y:S02]  /*bf90*/  @!P0 SYNCS.PHASECHK.TRANS64 P0, [R0+URZ], R3 ;  /* 0x00000003000085a7 */ /* 0x000ea400080010ff */
[----:B--2---:R-:W-:Y:S05]  /*bfa0*/  @!P0 BRA `(.L_x_170) ;  /* 0xfffffffc00f08947 */ /* 0x004fea000383ffff */
[----:B------:R-:W-:Y:S05]  /*bfb0*/  BRA `(.L_x_171) ;  /* 0xffffff6800c87947 */ /* 0x000fea000383ffff */
.L_x_52:
[----:B---3--:R-:W-:-:S07]  /*bfc0*/  MOV R0, UR4 ;  /* 0x0000000400007c02 */ /* 0x008fce0008000f00 */
.L_x_172:
[----:B-1----:R1:W2:Y:S02]  /*bfd0*/  SYNCS.PHASECHK.TRANS64.TRYWAIT P0, [R0+URZ], R3 ;  /* 0x00000003000075a7 */ /* 0x0022a400080011ff */
[----:B--2---:R-:W-:Y:S05]  /*bfe0*/  @!P0 NANOSLEEP.SYNCS 0x989680 ;  /* 0x009896800000895d */ /* 0x004fea0003900000 */
[----:B------:R-:W2:Y:S02]  /*bff0*/  @!P0 SYNCS.PHASECHK.TRANS64 P0, [R0+URZ], R3 ;  /* 0x00000003000085a7 */ /* 0x000ea400080010ff */
[----:B--2---:R-:W-:Y:S05]  /*c000*/  @!P0 BRA `(.L_x_172) ;  /* 0xfffffffc00f08947 */ /* 0x004fea000383ffff */
[----:B------:R-:W-:Y:S05]  /*c010*/  BRA `(.L_x_173) ;  /* 0xffffff6800d47947 */ /* 0x000fea000383ffff */
.L_x_53:
[----:B---3--:R-:W-:-:S07]  /*c020*/  MOV R0, UR4 ;  /* 0x0000000400007c02 */ /* 0x008fce0008000f00 */
.L_x_174:
[----:B-1----:R1:W2:Y:S02]  /*c030*/  SYNCS.PHASECHK.TRANS64.TRYWAIT P0, [R0+URZ], R3 ;  /* 0x00000003000075a7 */ /* 0x0022a400080011ff */
[----:B--2---:R-:W-:Y:S05]  /*c040*/  @!P0 NANOSLEEP.SYNCS 0x989680 ;  /* 0x009896800000895d */ /* 0x004fea0003900000 */
[----:B------:R-:W2:Y:S02]  /*c050*/  @!P0 SYNCS.PHASECHK.TRANS64 P0, [R0+URZ], R3 ;  /* 0x00000003000085a7 */ /* 0x000ea400080010ff */
[----:B--2---:R-:W-:Y:S05]  /*c060*/  @!P0 BRA `(.L_x_174) ;  /* 0xfffffffc00f08947 */ /* 0x004fea000383ffff */
[----:B------:R-:W-:Y:S05]  /*c070*/  BRA `(.L_x_175) ;  /* 0xffffff6800e07947 */ /* 0x000fea000383ffff */
.L_x_56:
[----:B-1----:R1:W2:Y:S02]  /*c080*/  SYNCS.PHASECHK.TRANS64.TRYWAIT P0, [R0+URZ+0x140], R5 ;  /* 0x00014005000075a7 */ /* 0x0022a400080011ff */
[----:B--2---:R-:W-:Y:S05]  /*c090*/  @!P0 NANOSLEEP.SYNCS 0x989680 ;  /* 0x009896800000895d */ /* 0x004fea0003900000 */
[----:B------:R-:W2:Y:S02]  /*c0a0*/  @!P0 SYNCS.PHASECHK.TRANS64 P0, [R0+URZ+0x140], R5 ;  /* 0x00014005000085a7 */ /* 0x000ea400080010ff */
[----:B--2---:R-:W-:Y:S05]  /*c0b0*/  @!P0 BRA `(.L_x_56) ;  /* 0xfffffffc00f08947 */ /* 0x004fea000383ffff */
[----:B------:R-:W-:Y:S05]  /*c0c0*/  BRA `(.L_x_176) ;  /* 0xffffff6c00407947 */ /* 0x000fea000383ffff */
.L_x_57:
[----:B------:R-:W-:-:S07]  /*c0d0*/  MOV R0, UR5 ;  /* 0x0000000500007c02 */ /* 0x000fce0008000f00 */
.L_x_177:
[----:B-1----:R1:W2:Y:S02]  /*c0e0*/  SYNCS.PHASECHK.TRANS64.TRYWAIT P0, [R0+URZ+0x110], R7 ;  /* 0x00011007000075a7 */ /* 0x0022a400080011ff */
[----:B--2---:R-:W-:Y:S05]  /*c0f0*/  @!P0 NANOSLEEP.SYNCS 0x989680 ;  /* 0x009896800000895d */ /* 0x004fea0003900000 */
[----:B------:R-:W2:Y:S02]  /*c100*/  @!P0 SYNCS.PHASECHK.TRANS64 P0, [R0+URZ+0x110], R7 ;  /* 0x00011007000085a7 */ /* 0x000ea400080010ff */
[----:B--2---:R-:W-:Y:S05]  /*c110*/  @!P0 BRA `(.L_x_177) ;  /* 0xfffffffc00f08947 */ /* 0x004fea000383ffff */
[----:B------:R-:W-:Y:S05]  /*c120*/  BRA `(.L_x_178) ;  /* 0xffffff6c00507947 */ /* 0x000fea000383ffff */
.L_x_58:
[----:B-1----:R1:W2:Y:S02]  /*c130*/  SYNCS.PHASECHK.TRANS64.TRYWAIT P1, [R0+URZ+0x100], R5 ;  /* 0x00010005000075a7 */ /* 0x0022a400080211ff */
[----:B--2---:R-:W-:Y:S05]  /*c140*/  @!P1 NANOSLEEP.SYNCS 0x989680 ;  /* 0x009896800000995d */ /* 0x004fea0003900000 */
[----:B------:R-:W2:Y:S02]  /*c150*/  @!P1 SYNCS.PHASECHK.TRANS64 P1, [R0+URZ+0x100], R5 ;  /* 0x00010005000095a7 */ /* 0x000ea400080210ff */
[----:B--2---:R-:W-:Y:S05]  /*c160*/  @!P1 BRA `(.L_x_58) ;  /* 0xfffffffc00f09947 */ /* 0x004fea000383ffff */
[----:B------:R-:W-:Y:S05]  /*c170*/  BRA `(.L_x_179) ;  /* 0xffffff6c00807947 */ /* 0x000fea000383ffff */
.L_x_61:
[----:B------:R-:W-:-:S07]  /*c180*/  MOV R0, UR5 ;  /* 0x0000000500007c02 */ /* 0x000fce0008000f00 */
.L_x_180:
[----:B-1----:R1:W2:Y:S02]  /*c190*/  SYNCS.PHASECHK.TRANS64.TRYWAIT P0, [R0+URZ+0x110], R3 ;  /* 0x00011003000075a7 */ /* 0x0022a400080011ff */
[----:B--2---:R-:W-:Y:S05]  /*c1a0*/  @!P0 NANOSLEEP.SYNCS 0x989680 ;  /* 0x009896800000895d */ /* 0x004fea0003900000 */
[----:B------:R-:W2:Y:S02]  /*c1b0*/  @!P0 SYNCS.PHASECHK.TRANS64 P0, [R0+URZ+0x110], R3 ;  /* 0x00011003000085a7 */ /* 0x000ea400080010ff */
[----:B--2---:R-:W-:Y:S05]  /*c1c0*/  @!P0 BRA `(.L_x_180) ;  /* 0xfffffffc00f08947 */ /* 0x004fea000383ffff */
[----:B------:R-:W-:Y:S05]  /*c1d0*/  BRA `(.L_x_60) ;  /* 0xffffff6c00d47947 */ /* 0x000fea000383ffff */
.L_x_70:
[----:B-1----:R-:W-:-:S04]  /*c1e0*/  MOV R4, UR6 ;  /* 0x0000000600047c02 */ /* 0x002fc80008000f00 */
[----:B------:R1:W2:Y:S03]  /*c1f0*/  SYNCS.PHASECHK.TRANS64.TRYWAIT P0, [R4+URZ+0x8], R5 ;  /* 0x00000805040075a7 */ /* 0x0002a600080011ff */
[----:B--2---:R-:W-:Y:S05]  /*c200*/  @!P0 NANOSLEEP.SYNCS 0x989680 ;  /* 0x009896800000895d */ /* 0x004fea0003900000 */
[----:B------:R-:W2:Y:S02]  /*c210*/  @!P0 SYNCS.PHASECHK.TRANS64 P0, [R4+URZ+0x8], R5 ;  /* 0x00000805040085a7 */ /* 0x000ea400080010ff */
[----:B--2---:R-:W-:Y:S05]  /*c220*/  @!P0 BRA `(.L_x_70) ;  /* 0xfffffffc00ec8947 */ /* 0x004fea000383ffff */
[----:B------:R-:W-:Y:S05]  /*c230*/  BRA `(.L_x_69) ;  /* 0xffffff7000887947 */ /* 0x000fea000383ffff */
.L_x_72:
[----:B------:R-:W-:Y:S01]  /*c240*/  BSSY B0, `(.L_x_181) ;  /* 0x0000006000007945 */ /* 0x000fe20003800000 */
[----:B------:R-:W-:-:S07]  /*c250*/  MOV R15, 0xffffffff ;  /* 0xffffffff000f7802 */ /* 0x000fce0000000f00 */
[----:B-1---5:R-:W-:Y:S05]  /*c260*/  WARPSYNC.COLLECTIVE R15, `(.L_x_182) ;  /* 0x000000000f0c7348 */ /* 0x022fea0003c00000 */
[----:B------:R-:W-:Y:S02]  /*c270*/  ELECT P6, UR79, PT ;  /* 0x00000000004f782f */ /* 0x000fe400038c0000 */
[----:B------:R-:W-:Y:S01]  /*c280*/  MOV R14, UR79 ;  /* 0x0000004f000e7c02 */ /* 0x000fe20008000f00 */
[----:B-1---5:R-:W-:Y:S10]  /*c290*/  ENDCOLLECTIVE ;  /* 0x000000000000791b */ /* 0x022ff40003800000 */
.L_x_182:
[----:B------:R-:W-:Y:S05]  /*c2a0*/  BSYNC B0 ;  /* 0x0000000000007941 */ /* 0x000fea0003800000 */
.L_x_181:
[----:B------:R-:W-:Y:S05]  /*c2b0*/  BRA `(.L_x_183) ;  /* 0xffffff7000b87947 */ /* 0x000fea000383ffff */
.L_x_74:
[----:B-1----:R-:W-:-:S04]  /*c2c0*/  MOV R2, UR6 ;  /* 0x0000000600027c02 */ /* 0x002fc80008000f00 */
[----:B------:R1:W2:Y:S03]  /*c2d0*/  SYNCS.PHASECHK.TRANS64.TRYWAIT P0, [R2+URZ+0x8], R3 ;  /* 0x00000803020075a7 */ /* 0x0002a600080011ff */
[----:B--2---:R-:W-:Y:S05]  /*c2e0*/  @!P0 NANOSLEEP.SYNCS 0x989680 ;  /* 0x009896800000895d */ /* 0x004fea0003900000 */
[----:B------:R-:W2:Y:S02]  /*c2f0*/  @!P0 SYNCS.PHASECHK.TRANS64 P0, [R2+URZ+0x8], R3 ;  /* 0x00000803020085a7 */ /* 0x000ea400080010ff */
[----:B--2---:R-:W-:Y:S05]  /*c300*/  @!P0 BRA `(.L_x_74) ;  /* 0xfffffffc00ec8947 */ /* 0x004fea000383ffff */
[----:B------:R-:W-:Y:S05]  /*c310*/  BRA `(.L_x_73) ;  /* 0xffffff7000bc7947 */ /* 0x000fea000383ffff */
.L_x_75:
[----:B-1----:R1:W2:Y:S02]  /*c320*/  SYNCS.PHASECHK.TRANS64.TRYWAIT P0, [R0+URZ+0x100], R5 ;  /* 0x00010005000075a7 */ /* 0x0022a400080011ff */
[----:B--2---:R-:W-:Y:S05]  /*c330*/  @!P0 NANOSLEEP.SYNCS 0x989680 ;  /* 0x009896800000895d */ /* 0x004fea0003900000 */
[----:B------:R-:W2:Y:S02]  /*c340*/  @!P0 SYNCS.PHASECHK.TRANS64 P0, [R0+URZ+0x100], R5 ;  /* 0x00010005000085a7 */ /* 0x000ea400080010ff */
[----:B--2---:R-:W-:Y:S05]  /*c350*/  @!P0 BRA `(.L_x_75) ;  /* 0xfffffffc00f08947 */ /* 0x004fea000383ffff */
[----:B------:R-:W-:Y:S05]  /*c360*/  BRA `(.L_x_184) ;  /* 0xffffff7400987947 */ /* 0x000fea000383ffff */
.L_x_77:
[----:B------:R-:W-:-:S07]  /*c370*/  MOV R0, UR10 ;  /* 0x0000000a00007c02 */ /* 0x000fce0008000f00 */
.L_x_185:
[----:B-1----:R1:W2:Y:S02]  /*c380*/  SYNCS.PHASECHK.TRANS64.TRYWAIT P0, [R0+URZ+0x130], R5 ;  /* 0x00013005000075a7 */ /* 0x0022a400080011ff */
[----:B--2---:R-:W-:Y:S05]  /*c390*/  @!P0 NANOSLEEP.SYNCS 0x989680 ;  /* 0x009896800000895d */ /* 0x004fea0003900000 */
[----:B------:R-:W2:Y:S02]  /*c3a0*/  @!P0 SYNCS.PHASECHK.TRANS64 P0, [R0+URZ+0x130], R5 ;  /* 0x00013005000085a7 */ /* 0x000ea400080010ff */
[----:B--2---:R-:W-:Y:S05]  /*c3b0*/  @!P0 BRA `(.L_x_185) ;  /* 0xfffffffc00f08947 */ /* 0x004fea000383ffff */
[----:B------:R-:W-:Y:S05]  /*c3c0*/  BRA `(.L_x_186) ;  /* 0xffffff7400e47947 */ /* 0x000fea000383ffff */
.L_x_80:
[----:B------:R-:W-:Y:S07]  /*c3d0*/  MOV R0, UR9 ;  /* 0x0000000900007c02 */ /* 0x000fee0008000f00 */
.L_x_187:
[----:B-1----:R1:W2:Y:S02]  /*c3e0*/  SYNCS.PHASECHK.TRANS64.TRYWAIT P0, [R0+URZ], R5 ;  /* 0x00000005000075a7 */ /* 0x0022a400080011ff */
[----:B--2---:R-:W-:Y:S05]  /*c3f0*/  @!P0 NANOSLEEP.SYNCS 0x989680 ;  /* 0x009896800000895d */ /* 0x004fea0003900000 */
[----:B------:R-:W2:Y:S02]  /*c400*/  @!P0 SYNCS.PHASECHK.TRANS64 P0, [R0+URZ], R5 ;  /* 0x00000005000085a7 */ /* 0x000ea400080010ff */
[----:B--2---:R-:W-:Y:S05]  /*c410*/  @!P0 BRA `(.L_x_187) ;  /* 0xfffffffc00f08947 */ /* 0x004fea000383ffff */
[----:B------:R-:W-:Y:S05]  /*c420*/  BRA `(.L_x_79) ;  /* 0xffffff7400f87947 */ /* 0x000fea000383ffff */
.L_x_84:
[----:B-1----:R-:W-:-:S07]  /*c430*/  MOV R0, UR5 ;  /* 0x0000000500007c02 */ /* 0x002fce0008000f00 */
.L_x_188:
[----:B-1----:R1:W2:Y:S02]  /*c440*/  SYNCS.PHASECHK.TRANS64.TRYWAIT P0, [R0+URZ], R3 ;  /* 0x00000003000075a7 */ /* 0x0022a400080011ff */
[----:B--2---:R-:W-:Y:S05]  /*c450*/  @!P0 NANOSLEEP.SYNCS 0x989680 ;  /* 0x009896800000895d */ /* 0x004fea0003900000 */
[----:B------:R-:W2:Y:S02]  /*c460*/  @!P0 SYNCS.PHASECHK.TRANS64 P0, [R0+URZ], R3 ;  /* 0x00000003000085a7 */ /* 0x000ea400080010ff */
[----:B--2---:R-:W-:Y:S05]  /*c470*/  @!P0 BRA `(.L_x_188) ;  /* 0xfffffffc00f08947 */ /* 0x004fea000383ffff */
[----:B------:R-:W-:Y:S05]  /*c480*/  BRA `(.L_x_189) ;  /* 0xffffff7800c47947 */ /* 0x000fea000383ffff */
.L_x_87:
[----:B------:R-:W-:-:S07]  /*c490*/  MOV R0, UR8 ;  /* 0x0000000800007c02 */ /* 0x000fce0008000f00 */
.L_x_190:
[----:B-1----:R1:W2:Y:S02]  /*c4a0*/  SYNCS.PHASECHK.TRANS64.TRYWAIT P1, [R0+URZ+0x160], R3 ;  /* 0x00016003000075a7 */ /* 0x0022a400080211ff */
[----:B--2---:R-:W-:Y:S05]  /*c4b0*/  @!P1 NANOSLEEP.SYNCS 0x989680 ;  /* 0x009896800000995d */ /* 0x004fea0003900000 */
[----:B------:R-:W2:Y:S02]  /*c4c0*/  @!P1 SYNCS.PHASECHK.TRANS64 P1, [R0+URZ+0x160], R3 ;  /* 0x00016003000095a7 */ /* 0x000ea400080210ff */
[----:B--2---:R-:W-:Y:S05]  /*c4d0*/  @!P1 BRA `(.L_x_190) ;  /* 0xfffffffc00f09947 */ /* 0x004fea000383ffff */
[----:B------:R-:W-:Y:S05]  /*c4e0*/  BRA `(.L_x_191) ;  /* 0xffffff7c00107947 */ /* 0x000fea000383ffff */
.L_x_92:
[----:B--2---:R2:W4:Y:S02]  /*c4f0*/  SYNCS.PHASECHK.TRANS64.TRYWAIT P0, [R0+URZ+0x100], R3 ;  /* 0x00010003000075a7 */ /* 0x00452400080011ff */
[----:B----4-:R-:W-:Y:S05]  /*c500*/  @!P0 NANOSLEEP.SYNCS 0x989680 ;  /* 0x009896800000895d */ /* 0x010fea0003900000 */
[----:B------:R-:W4:Y:S02]  /*c510*/  @!P0 SYNCS.PHASECHK.TRANS64 P0, [R0+URZ+0x100], R3 ;  /* 0x00010003000085a7 */ /* 0x000f2400080010ff */
[----:B----4-:R-:W-:Y:S05]  /*c520*/  @!P0 BRA `(.L_x_92) ;  /* 0xfffffffc00f08947 */ /* 0x010fea000383ffff */
[----:B------:R-:W-:Y:S05]  /*c530*/  BRA `(.L_x_192) ;  /* 0xffffff8000247947 */ /* 0x000fea000383ffff */
.L_x_95:
[----:B------:R-:W-:Y:S07]  /*c540*/  MOV R0, UR7 ;  /* 0x0000000700007c02 */ /* 0x000fee0008000f00 */
.L_x_193:
[----:B--2---:R2:W4:Y:S02]  /*c550*/  SYNCS.PHASECHK.TRANS64.TRYWAIT P0, [R0+URZ+0xf8], R3 ;  /* 0x0000f803000075a7 */ /* 0x00452400080011ff */
[----:B----4-:R-:W-:Y:S05]  /*c560*/  @!P0 NANOSLEEP.SYNCS 0x989680 ;  /* 0x009896800000895d */ /* 0x010fea0003900000 */
[----:B------:R-:W4:Y:S02]  /*c570*/  @!P0 SYNCS.PHASECHK.TRANS64 P0, [R0+URZ+0xf8], R3 ;  /* 0x0000f803000085a7 */ /* 0x000f2400080010ff */
[----:B----4-:R-:W-:Y:S05]  /*c580*/  @!P0 BRA `(.L_x_193) ;  /* 0xfffffffc00f08947 */ /* 0x010fea000383ffff */
[----:B------:R-:W-:Y:S05]  /*c590*/  BRA `(.L_x_94) ;  /* 0xffffff8400047947 */ /* 0x000fea000383ffff */
.L_x_98:
[----:B------:R-:W-:Y:S07]  /*c5a0*/  MOV R3, UR7 ;  /* 0x0000000700037c02 */ /* 0x000fee0008000f00 */
.L_x_194:
[----:B-1----:R1:W2:Y:S02]  /*c5b0*/  SYNCS.PHASECHK.TRANS64.TRYWAIT P0, [R3+URZ+0xd0], R12 ;  /* 0x0000d00c030075a7 */ /* 0x0022a400080011ff */
[----:B--2---:R-:W-:Y:S05]  /*c5c0*/  @!P0 NANOSLEEP.SYNCS 0x989680 ;  /* 0x009896800000895d */ /* 0x004fea0003900000 */
[----:B------:R-:W2:Y:S02]  /*c5d0*/  @!P0 SYNCS.PHASECHK.TRANS64 P0, [R3+URZ+0xd0], R12 ;  /* 0x0000d00c030085a7 */ /* 0x000ea400080010ff */
[----:B--2---:R-:W-:Y:S05]  /*c5e0*/  @!P0 BRA `(.L_x_194) ;  /* 0xfffffffc00f08947 */ /* 0x004fea000383ffff */
[----:B------:R-:W-:Y:S05]  /*c5f0*/  BRA `(.L_x_195) ;  /* 0xffffff84007c7947 */ /* 0x000fea000383ffff */
.L_x_99:
[----:B-1----:R-:W-:Y:S07]  /*c600*/  MOV R3, UR7 ;  /* 0x0000000700037c02 */ /* 0x002fee0008000f00 */
.L_x_196:
[----:B-1----:R1:W2:Y:S02]  /*c610*/  SYNCS.PHASECHK.TRANS64.TRYWAIT P0, [R3+URZ+0xd8], R12 ;  /* 0x0000d80c030075a7 */ /* 0x0022a400080011ff */
[----:B--2---:R-:W-:Y:S05]  /*c620*/  @!P0 NANOSLEEP.SYNCS 0x989680 ;  /* 0x009896800000895d */ /* 0x004fea0003900000 */
[----:B------:R-:W2:Y:S02]  /*c630*/  @!P0 SYNCS.PHASECHK.TRANS64 P0, [R3+URZ+0xd8], R12 ;  /* 0x0000d80c030085a7 */ /* 0x000ea400080010ff */
[----:B--2---:R-:W-:Y:S05]  /*c640*/  @!P0 BRA `(.L_x_196) ;  /* 0xfffffffc00f08947 */ /* 0x004fea000383ffff */
[----:B------:R-:W-:Y:S05]  /*c650*/  BRA `(.L_x_197) ;  /* 0xffffff8400b87947 */ /* 0x000fea000383ffff */
.L_x_100:
[----:B-1----:R-:W-:Y:S07]  /*c660*/  MOV R3, UR7 ;  /* 0x0000000700037c02 */ /* 0x002fee0008000f00 */
.L_x_198:
[----:B-1----:R1:W2:Y:S02]  /*c670*/  SYNCS.PHASECHK.TRANS64.TRYWAIT P0, [R3+URZ+0xe0], R12 ;  /* 0x0000e00c030075a7 */ /* 0x0022a400080011ff */
[----:B--2---:R-:W-:Y:S05]  /*c680*/  @!P0 NANOSLEEP.SYNCS 0x989680 ;  /* 0x009896800000895d */ /* 0x004fea0003900000 */
[----:B------:R-:W2:Y:S02]  /*c690*/  @!P0 SYNCS.PHASECHK.TRANS64 P0, [R3+URZ+0xe0], R12 ;  /* 0x0000e00c030085a7 */ /* 0x000ea400080010ff */
[----:B--2---:R-:W-:Y:S05]  /*c6a0*/  @!P0 BRA `(.L_x_198) ;  /* 0xfffffffc00f08947 */ /* 0x004fea000383ffff */
[----:B------:R-:W-:Y:S05]  /*c6b0*/  BRA `(.L_x_199) ;  /* 0xffffff8800007947 */ /* 0x000fea000383ffff */
.L_x_101:
[----:B------:R-:W-:Y:S07]  /*c6c0*/  MOV R3, UR7 ;  /* 0x0000000700037c02 */ /* 0x000fee0008000f00 */
.L_x_200:
[----:B-1----:R1:W2:Y:S02]  /*c6d0*/  SYNCS.PHASECHK.TRANS64.TRYWAIT P0, [R3+URZ+0xe8], R12 ;  /* 0x0000e80c030075a7 */ /* 0x0022a400080011ff */
[----:B--2---:R-:W-:Y:S05]  /*c6e0*/  @!P0 NANOSLEEP.SYNCS 0x989680 ;  /* 0x009896800000895d */ /* 0x004fea0003900000 */
[----:B------:R-:W2:Y:S02]  /*c6f0*/  @!P0 SYNCS.PHASECHK.TRANS64 P0, [R3+URZ+0xe8], R12 ;  /* 0x0000e80c030085a7 */ /* 0x000ea400080010ff */
[----:B--2---:R-:W-:Y:S05]  /*c700*/  @!P0 BRA `(.L_x_200) ;  /* 0xfffffffc00f08947 */ /* 0x004fea000383ffff */
[----:B------:R-:W-:Y:S05]  /*c710*/  BRA `(.L_x_201) ;  /* 0xffffff8800887947 */ /* 0x000fea000383ffff */
.L_x_103:
[----:B------:R-:W-:-:S07]  /*c720*/  MOV R0, UR7 ;  /* 0x0000000700007c02 */ /* 0x000fce0008000f00 */
.L_x_202:
[----:B-1----:R1:W4:Y:S02]  /*c730*/  SYNCS.PHASECHK.TRANS64.TRYWAIT P0, [R0+URZ+0xd0], R3 ;  /* 0x0000d003000075a7 */ /* 0x00232400080011ff */
[----:B----4-:R-:W-:Y:S05]  /*c740*/  @!P0 NANOSLEEP.SYNCS 0x989680 ;  /* 0x009896800000895d */ /* 0x010fea0003900000 */
[----:B------:R-:W4:Y:S02]  /*c750*/  @!P0 SYNCS.PHASECHK.TRANS64 P0, [R0+URZ+0xd0], R3 ;  /* 0x0000d003000085a7 */ /* 0x000f2400080010ff */
[----:B----4-:R-:W-:Y:S05]  /*c760*/  @!P0 BRA `(.L_x_202) ;  /* 0xfffffffc00f08947 */ /* 0x010fea000383ffff */
[----:B------:R-:W-:Y:S05]  /*c770*/  BRA `(.L_x_203) ;  /* 0xffffff8800f87947 */ /* 0x000fea000383ffff */
.L_x_104:
[----:B-1----:R-:W-:-:S07]  /*c780*/  MOV R0, UR7 ;  /* 0x0000000700007c02 */ /* 0x002fce0008000f00 */
.L_x_204:
[----:B-1----:R1:W4:Y:S02]  /*c790*/  SYNCS.PHASECHK.TRANS64.TRYWAIT P0, [R0+URZ+0xd8], R3 ;  /* 0x0000d803000075a7 */ /* 0x00232400080011ff */
[----:B----4-:R-:W-:Y:S05]  /*c7a0*/  @!P0 NANOSLEEP.SYNCS 0x989680 ;  /* 0x009896800000895d */ /* 0x010fea0003900000 */
[----:B------:R-:W4:Y:S02]  /*c7b0*/  @!P0 SYNCS.PHASECHK.TRANS64 P0, [R0+URZ+0xd8], R3 ;  /* 0x0000d803000085a7 */ /* 0x000f2400080010ff */
[----:B----4-:R-:W-:Y:S05]  /*c7c0*/  @!P0 BRA `(.L_x_204) ;  /* 0xfffffffc00f08947 */ /* 0x010fea000383ffff */
[----:B------:R-:W-:Y:S05]  /*c7d0*/  BRA `(.L_x_205) ;  /* 0xffffff8800e87947 */ /* 0x000fea000383ffff */
.L_x_105:
[----:B-1----:R-:W-:-:S07]  /*c7e0*/  MOV R0, UR7 ;  /* 0x0000000700007c02 */ /* 0x002fce0008000f00 */
.L_x_206:
[----:B-1----:R1:W4:Y:S02]  /*c7f0*/  SYNCS.PHASECHK.TRANS64.TRYWAIT P0, [R0+URZ+0xe0], R3 ;  /* 0x0000e003000075a7 */ /* 0x00232400080011ff */
[----:B----4-:R-:W-:Y:S05]  /*c800*/  @!P0 NANOSLEEP.SYNCS 0x989680 ;  /* 0x009896800000895d */ /* 0x010fea0003900000 */
[----:B------:R-:W4:Y:S02]  /*c810*/  @!P0 SYNCS.PHASECHK.TRANS64 P0, [R0+URZ+0xe0], R3 ;  /* 0x0000e003000085a7 */ /* 0x000f2400080010ff */
[----:B----4-:R-:W-:Y:S05]  /*c820*/  @!P0 BRA `(.L_x_206) ;  /* 0xfffffffc00f08947 */ /* 0x010fea000383ffff */
[----:B------:R-:W-:Y:S05]  /*c830*/  BRA `(.L_x_207) ;  /* 0xffffff8800d87947 */ /* 0x000fea000383ffff */
.L_x_107:
[----:B--2---:R2:W3:Y:S02]  /*c840*/  SYNCS.PHASECHK.TRANS64.TRYWAIT P0, [R0+URZ+0x100], R3 ;  /* 0x00010003000075a7 */ /* 0x0044e400080011ff */
[----:B---3--:R-:W-:Y:S05]  /*c850*/  @!P0 NANOSLEEP.SYNCS 0x989680 ;  /* 0x009896800000895d */ /* 0x008fea0003900000 */
[----:B------:R-:W3:Y:S02]  /*c860*/  @!P0 SYNCS.PHASECHK.TRANS64 P0, [R0+URZ+0x100], R3 ;  /* 0x00010003000085a7 */ /* 0x000ee400080010ff */
[----:B---3--:R-:W-:Y:S05]  /*c870*/  @!P0 BRA `(.L_x_107) ;  /* 0xfffffffc00f08947 */ /* 0x008fea000383ffff */
[----:B------:R-:W-:Y:S05]  /*c880*/  BRA `(.L_x_208) ;  /* 0xffffff8c00a07947 */ /* 0x000fea000383ffff */
.L_x_118:
[----:B-1----:R1:W3:Y:S02]  /*c890*/  SYNCS.PHASECHK.TRANS64.TRYWAIT P1, [R3+URZ+0xb0], R0 ;  /* 0x0000b000030075a7 */ /* 0x0022e400080211ff */
[----:B---3--:R-:W-:Y:S05]  /*c8a0*/  @!P1 NANOSLEEP.SYNCS 0x989680 ;  /* 0x009896800000995d */ /* 0x008fea0003900000 */
[----:B------:R-:W3:Y:S02]  /*c8b0*/  @!P1 SYNCS.PHASECHK.TRANS64 P1, [R3+URZ+0xb0], R0 ;  /* 0x0000b000030095a7 */ /* 0x000ee400080210ff */
[----:B---3--:R-:W-:Y:S05]  /*c8c0*/  @!P1 BRA `(.L_x_118) ;  /* 0xfffffffc00f09947 */ /* 0x008fea000383ffff */
[----:B------:R-:W-:Y:S05]  /*c8d0*/  BRA `(.L_x_117) ;  /* 0xffffff9800c47947 */ /* 0x000fea000383ffff */
.L_x_120:
[----:B-1----:R1:W4:Y:S02]  /*c8e0*/  SYNCS.PHASECHK.TRANS64.TRYWAIT P0, [R191+URZ+0x120], R2 ;  /* 0x00012002bf0075a7 */ /* 0x00232400080011ff */
[----:B----4-:R-:W-:Y:S05]  /*c8f0*/  @!P0 NANOSLEEP.SYNCS 0x989680 ;  /* 0x009896800000895d */ /* 0x010fea0003900000 */
[----:B------:R-:W4:Y:S02]  /*c900*/  @!P0 SYNCS.PHASECHK.TRANS64 P0, [R191+URZ+0x120], R2 ;  /* 0x00012002bf0085a7 */ /* 0x000f2400080010ff */
[----:B----4-:R-:W-:Y:S05]  /*c910*/  @!P0 BRA `(.L_x_120) ;  /* 0xfffffffc00f08947 */ /* 0x010fea000383ffff */
[----:B------:R-:W-:Y:S05]  /*c920*/  BRA `(.L_x_119) ;  /* 0xffffff9c00207947 */ /* 0x000fea000383ffff */
.L_x_129:
[----:B--2---:R2:W3:Y:S02]  /*c930*/  SYNCS.PHASECHK.TRANS64.TRYWAIT P0, [R206+URZ+0xb0], R3 ;  /* 0x0000b003ce0075a7 */ /* 0x0044e400080011ff */
[----:B---3--:R-:W-:Y:S05]  /*c940*/  @!P0 NANOSLEEP.SYNCS 0x989680 ;  /* 0x009896800000895d */ /* 0x008fea0003900000 */
[----:B------:R-:W3:Y:S02]  /*c950*/  @!P0 SYNCS.PHASECHK.TRANS64 P0, [R206+URZ+0xb0], R3 ;  /* 0x0000b003ce0085a7 */ /* 0x000ee400080010ff */
[----:B---3--:R-:W-:Y:S05]  /*c960*/  @!P0 BRA `(.L_x_129) ;  /* 0xfffffffc00f08947 */ /* 0x008fea000383ffff */
[----:B------:R-:W-:Y:S05]  /*c970*/  BRA `(.L_x_128) ;  /* 0xffffffb0002c7947 */ /* 0x000fea000383ffff */
.L_x_138:
[----:B--2---:R2:W3:Y:S02]  /*c980*/  SYNCS.PHASECHK.TRANS64.TRYWAIT P0, [R0+URZ+0xb0], R7 ;  /* 0x0000b007000075a7 */ /* 0x0044e400080011ff */
[----:B---3--:R-:W-:Y:S05]  /*c990*/  @!P0 NANOSLEEP.SYNCS 0x989680 ;  /* 0x009896800000895d */ /* 0x008fea0003900000 */
[----:B------:R-:W3:Y:S02]  /*c9a0*/  @!P0 SYNCS.PHASECHK.TRANS64 P0, [R0+URZ+0xb0], R7 ;  /* 0x0000b007000085a7 */ /* 0x000ee400080010ff */
[----:B---3--:R-:W-:Y:S05]  /*c9b0*/  @!P0 BRA `(.L_x_138) ;  /* 0xfffffffc00f08947 */ /* 0x008fea000383ffff */
[----:B------:R-:W-:Y:S05]  /*c9c0*/  BRA `(.L_x_137) ;  /* 0xffffffc400847947 */ /* 0x000fea000383ffff */
.L_x_147:
[----:B--2---:R2:W3:Y:S02]  /*c9d0*/  SYNCS.PHASECHK.TRANS64.TRYWAIT P0, [R0+URZ+0xb0], R3 ;  /* 0x0000b003000075a7 */ /* 0x0044e400080011ff */
[----:B---3--:R-:W-:Y:S05]  /*c9e0*/  @!P0 NANOSLEEP.SYNCS 0x989680 ;  /* 0x009896800000895d */ /* 0x008fea0003900000 */
[----:B------:R-:W3:Y:S02]  /*c9f0*/  @!P0 SYNCS.PHASECHK.TRANS64 P0, [R0+URZ+0xb0], R3 ;  /* 0x0000b003000085a7 */ /* 0x000ee400080010ff */
[----:B---3--:R-:W-:Y:S05]  /*ca00*/  @!P0 BRA `(.L_x_147) ;  /* 0xfffffffc00f08947 */ /* 0x008fea000383ffff */
[----:B------:R-:W-:Y:S05]  /*ca10*/  BRA `(.L_x_146) ;  /* 0xffffffd800e87947 */ /* 0x000fea000383ffff */
        .weak           $__internal_0_$__cuda_sm10x_tcgen05_guardrail_trap_col_being_dealloced_not_returned_by_alloc
        .type           $__internal_0_$__cuda_sm10x_tcgen05_guardrail_trap_col_being_dealloced_not_returned_by_alloc,@function
        .size           $__internal_0_$__cuda_sm10x_tcgen05_guardrail_trap_col_being_dealloced_not_returned_by_alloc,($__internal_1_$__cuda_sm10x_tcgen05_guardrail_trap_phase_invalid_during_alloc - $__internal_0_$__cuda_sm10x_tcgen05_guardrail_trap_col_being_dealloced_not_returned_by_alloc)
$__internal_0_$__cuda_sm10x_tcgen05_guardrail_trap_col_being_dealloced_not_returned_by_alloc:
[----:B------:R-:W-:Y:S05]  /*ca20*/  BPT.TRAP 0x1 ;  /* 0x000000040000795c */ /* 0x000fea0000300000 */
[----:B------:R-:W-:-:S04]  /*ca30*/  HFMA2 R3, -RZ, RZ, 0, 0 ;  /* 0x00000000ff037431 */ /* 0x000fc800000001ff */
[----:B------:R-:W-:Y:S05]  /*ca40*/  RET.REL.NODEC R2 `(_ZN7cutlass13device_kernelINS_4gemm6kernel13GemmUniversalIN4cute5tupleIJiiiiEEENS1_10collective13CollectiveMmaINS1_35MainloopSm100TmaUmmaWarpSpecializedILi11ELi2ELi2ENS5_IJNS4_1CILi2EEENSA_ILi1EEESC_EEEEENS5_IJNSA_ILi256EEESF_NSA_ILi64EEEEEENS_12float_e4m3_tENS5_IJlSC_lEEESI_SJ_NS4_8TiledMMAINS4_8MMA_AtomIJNS4_10MMA_TraitsINS4_25SM100_MMA_F8F6F4_2x1SM_SSEJSI_SI_fSF_SF_NS4_17integral_constantINS4_4UMMA5MajorELSQ_0EEESR_NSO_INSP_7ScaleInELSS_0EEEST_EEEEEENS4_6LayoutINS5_IJSC_SC_SC_EEENS5_IJNSA_ILi0EEESY_SY_EEEEENS5_IJNS4_10UnderscoreES11_S11_EEEEENS4_18SM100_TMA_2SM_LOADENS4_14ComposedLayoutINS4_7SwizzleILi2ELi4ELi3EEENS4_18smem_ptr_flag_bitsILi8EEENSW_INS5_IJNSA_ILi8EEESG_EEENS5_IJSG_SC_EEEEEEEvNS4_8identityES14_S1E_vS1F_EENS_8epilogue10collective18CollectiveEpilogueINS1H_23Sm100TmaWarpSpecializedILi4ELi2ELi64ELb0ELb0EEEJNS5_IJNSA_ILi128EEESF_SG_EEENS5_IJNSW_IS1M_SC_EENSW_ISG_SC_EEEEESI_SJ_SI_SJ_NS1H_6fusion15FusionCallbacksIS1L_NS1R_17LinearCombinationISI_fSI_fLNS_15FloatRoundStyleE2EEES1N_S1Q_JEEENS4_5SM1004TMEM4LOAD26SM100_TMEM_LOAD_32dp32b64xENS4_13SM90_TMA_LOADES1E_NS4_39AutoVectorizingCopyWithAssumedAlignmentILi128EEENS4_14SM90_TMA_STOREES1E_S23_S23_EEEvvEEEEvNT_6ParamsE) ;  /* 0xffffff34026c7950 */ /* 0x000fea0003c3ffff */
        .weak           $__internal_1_$__cuda_sm10x_tcgen05_guardrail_trap_phase_invalid_during_alloc
        .type           $__internal_1_$__cuda_sm10x_tcgen05_guardrail_trap_phase_invalid_during_alloc,@function
        .size           $__internal_1_$__cuda_sm10x_tcgen05_guardrail_trap_phase_invalid_during_alloc,($__internal_2_$__cuda_sm10x_tcgen05_guardrail_trap_unallocated_columns_being_dealloced - $__internal_1_$__cuda_sm10x_tcgen05_guardrail_trap_phase_invalid_during_alloc)
$__internal_1_$__cuda_sm10x_tcgen05_guardrail_trap_phase_invalid_during_alloc:
[----:B------:R-:W-:Y:S05]  /*ca50*/  BPT.TRAP 0x1 ;  /* 0x000000040000795c */ /* 0x000fea0000300000 */
[----:B------:R-:W-:-:S04]  /*ca60*/  MOV R3, 0x0 ;  /* 0x0000000000037802 */ /* 0x000fc80000000f00 */
[----:B------:R-:W-:Y:S05]  /*ca70*/  RET.REL.NODEC R2 `(_ZN7cutlass13device_kernelINS_4gemm6kernel13GemmUniversalIN4cute5tupleIJiiiiEEENS1_10collective13CollectiveMmaINS1_35MainloopSm100TmaUmmaWarpSpecializedILi11ELi2ELi2ENS5_IJNS4_1CILi2EEENSA_ILi1EEESC_EEEEENS5_IJNSA_ILi256EEESF_NSA_ILi64EEEEEENS_12float_e4m3_tENS5_IJlSC_lEEESI_SJ_NS4_8TiledMMAINS4_8MMA_AtomIJNS4_10MMA_TraitsINS4_25SM100_MMA_F8F6F4_2x1SM_SSEJSI_SI_fSF_SF_NS4_17integral_constantINS4_4UMMA5MajorELSQ_0EEESR_NSO_INSP_7ScaleInELSS_0EEEST_EEEEEENS4_6LayoutINS5_IJSC_SC_SC_EEENS5_IJNSA_ILi0EEESY_SY_EEEEENS5_IJNS4_10UnderscoreES11_S11_EEEEENS4_18SM100_TMA_2SM_LOADENS4_14ComposedLayoutINS4_7SwizzleILi2ELi4ELi3EEENS4_18smem_ptr_flag_bitsILi8EEENSW_INS5_IJNSA_ILi8EEESG_EEENS5_IJSG_SC_EEEEEEEvNS4_8identityES14_S1E_vS1F_EENS_8epilogue10collective18CollectiveEpilogueINS1H_23Sm100TmaWarpSpecializedILi4ELi2ELi64ELb0ELb0EEEJNS5_IJNSA_ILi128EEESF_SG_EEENS5_IJNSW_IS1M_SC_EENSW_ISG_SC_EEEEESI_SJ_SI_SJ_NS1H_6fusion15FusionCallbacksIS1L_NS1R_17LinearCombinationISI_fSI_fLNS_15FloatRoundStyleE2EEES1N_S1Q_JEEENS4_5SM1004TMEM4LOAD26SM100_TMEM_LOAD_32dp32b64xENS4_13SM90_TMA_LOADES1E_NS4_39AutoVectorizingCopyWithAssumedAlignmentILi128EEENS4_14SM90_TMA_STOREES1E_S23_S23_EEEvvEEEEvNT_6ParamsE) ;  /* 0xffffff3402607950 */ /* 0x000fea0003c3ffff */
        .weak           $__internal_2_$__cuda_sm10x_tcgen05_guardrail_trap_unallocated_columns_being_dealloced
        .type           $__internal_2_$__cuda_sm10x_tcgen05_guardrail_trap_unallocated_columns_being_dealloced,@function
        .size           $__internal_2_$__cuda_sm10x_tcgen05_guardrail_trap_unallocated_columns_being_dealloced,(.L_x_210 - $__internal_2_$__cuda_sm10x_tcgen05_guardrail_trap_unallocated_columns_being_dealloced)
$__internal_2_$__cuda_sm10x_tcgen05_guardrail_trap_unallocated_columns_being_dealloced:
[----:B------:R-:W-:Y:S05]  /*ca80*/  BPT.TRAP 0x1 ;  /* 0x000000040000795c */ /* 0x000fea0000300000 */
[----:B------:R-:W-:-:S04]  /*ca90*/  HFMA2 R3, -RZ, RZ, 0, 0 ;  /* 0x00000000ff037431 */ /* 0x000fc800000001ff */
[----:B------:R-:W-:Y:S05]  /*caa0*/  RET.REL.NODEC R2 `(_ZN7cutlass13device_kernelINS_4gemm6kernel13GemmUniversalIN4cute5tupleIJiiiiEEENS1_10collective13CollectiveMmaINS1_35MainloopSm100TmaUmmaWarpSpecializedILi11ELi2ELi2ENS5_IJNS4_1CILi2EEENSA_ILi1EEESC_EEEEENS5_IJNSA_ILi256EEESF_NSA_ILi64EEEEEENS_12float_e4m3_tENS5_IJlSC_lEEESI_SJ_NS4_8TiledMMAINS4_8MMA_AtomIJNS4_10MMA_TraitsINS4_25SM100_MMA_F8F6F4_2x1SM_SSEJSI_SI_fSF_SF_NS4_17integral_constantINS4_4UMMA5MajorELSQ_0EEESR_NSO_INSP_7ScaleInELSS_0EEEST_EEEEEENS4_6LayoutINS5_IJSC_SC_SC_EEENS5_IJNSA_ILi0EEESY_SY_EEEEENS5_IJNS4_10UnderscoreES11_S11_EEEEENS4_18SM100_TMA_2SM_LOADENS4_14ComposedLayoutINS4_7SwizzleILi2ELi4ELi3EEENS4_18smem_ptr_flag_bitsILi8EEENSW_INS5_IJNSA_ILi8EEESG_EEENS5_IJSG_SC_EEEEEEEvNS4_8identityES14_S1E_vS1F_EENS_8epilogue10collective18CollectiveEpilogueINS1H_23Sm100TmaWarpSpecializedILi4ELi2ELi64ELb0ELb0EEEJNS5_IJNSA_ILi128EEESF_SG_EEENS5_IJNSW_IS1M_SC_EENSW_ISG_SC_EEEEESI_SJ_SI_SJ_NS1H_6fusion15FusionCallbacksIS1L_NS1R_17LinearCombinationISI_fSI_fLNS_15FloatRoundStyleE2EEES1N_S1Q_JEEENS4_5SM1004TMEM4LOAD26SM100_TMEM_LOAD_32dp32b64xENS4_13SM90_TMA_LOADES1E_NS4_39AutoVectorizingCopyWithAssumedAlignmentILi128EEENS4_14SM90_TMA_STOREES1E_S23_S23_EEEvvEEEEvNT_6ParamsE) ;  /* 0xffffff3402547950 */ /* 0x000fea0003c3ffff */
.L_x_209:
[----:B------:R-:W-:-:S00]  /*cab0*/  BRA `(.L_x_209) ;  /* 0xfffffffc00fc7947 */ /* 0x000fc0000383ffff */
[----:B------:R-:W-:-:S00]  /*cac0*/  NOP ;  /* 0x0000000000007918 */ /* 0x000fc00000000000 */
        /* <DEDUP_REMOVED lines=11> */
.L_x_210:


//--------------------- .nv.global.init           --------------------------
	.section	.nv.global.init,"aw",@progbits
.nv.global.init:
	.type		$str$27,@object
	.size		$str$27,($str$28 - $str$27)
$str$27:
        /*0000*/ 	.byte	0x28, 0x61, 0x64, 0x64, 0x72, 0x65, 0x73, 0x73, 0x20, 0x26, 0x20, 0x6d, 0x61, 0x73, 0x6b, 0x29
        /*0010*/ 	.byte	0x20, 0x3d, 0x3d, 0x20, 0x30, 0x00
	.type		$str$28,@object
	.size		$str$28,($str$26 - $str$28)
$str$28:
        /*0016*/ 	.byte	0x2f, 0x74, 0x6d, 0x70, 0x2f, 0x63, 0x75, 0x74, 0x6c, 0x61, 0x73, 0x73, 0x5f, 0x73, 0x77, 0x65
        /*0026*/ 	.byte	0x65, 0x70, 0x5f, 0x73, 0x72, 0x63, 0x2f, 0x69, 0x6e, 0x63, 0x6c, 0x75, 0x64, 0x65, 0x2f, 0x63
        /*0036*/ 	.byte	0x75, 0x74, 0x65, 0x2f, 0x70, 0x6f, 0x69, 0x6e, 0x74, 0x65, 0x72, 0x5f, 0x66, 0x6c, 0x61, 0x67
        /*0046*/ 	.byte	0x67, 0x65, 0x64, 0x2e, 0x68, 0x70, 0x70, 0x00
	.type		$str$26,@object
	.size		$str$26,($str$25 - $str$26)
$str$26:
        /*004e*/ 	.byte	0x2f, 0x74, 0x6d, 0x70, 0x2f, 0x63, 0x75, 0x74, 0x6c, 0x61, 0x73, 0x73, 0x5f, 0x73, 0x77, 0x65
        /*005e*/ 	.byte	0x65, 0x70, 0x5f, 0x73, 0x72, 0x63, 0x2f, 0x69, 0x6e, 0x63, 0x6c, 0x75, 0x64, 0x65, 0x2f, 0x63
        /*006e*/ 	.byte	0x75, 0x74, 0x65, 0x2f, 0x61, 0x74, 0x6f, 0x6d, 0x2f, 0x63, 0x6f, 0x70, 0x79, 0x5f, 0x74, 0x72
        /*007e*/ 	.byte	0x61, 0x69, 0x74, 0x73, 0x5f, 0x73, 0x6d, 0x31, 0x30, 0x30, 0x2e, 0x68, 0x70, 0x70, 0x00
	.type		$str$25,@object
	.size		$str$25,(__unnamed_1 - $str$25)
$str$25:
        /*008d*/ 	.byte	0x28, 0x28, 0x75, 0x69, 0x6e, 0x74, 0x33, 0x32, 0x5f, 0x74, 0x28, 0x74, 0x68, 0x72, 0x65, 0x61
        /*009d*/ 	.byte	0x64, 0x49, 0x64, 0x78, 0x2e, 0x78, 0x29, 0x20, 0x2f, 0x20, 0x33, 0x32, 0x29, 0x20, 0x25, 0x20
        /*00ad*/ 	.byte	0x34, 0x29, 0x20, 0x3d, 0x3d, 0x20, 0x28, 0x28, 0x28, 0x74, 0x6d, 0x65, 0x6d, 0x5f, 0x61, 0x64
        /*00bd*/ 	.byte	0x64, 0x72, 0x20, 0x3e, 0x3e, 0x20, 0x31, 0x36, 0x29, 0x20, 0x2f, 0x20, 0x33, 0x32, 0x29, 0x20
        /*00cd*/ 	.byte	0x25, 0x20, 0x34, 0x29, 0x00
	.type		__unnamed_1,@object
	.size		__unnamed_1,(__unnamed_2 - __unnamed_1)
__unnamed_1:
        /*00d2*/ 	.byte	0x61, 0x75, 0x74, 0x6f, 0x20, 0x63, 0x75, 0x74, 0x65, 0x3a, 0x3a, 0x61, 0x73, 0x5f, 0x70, 0x6f
        /* <DEDUP_REMOVED lines=24> */
        /*0262*/ 	.byte	0x43, 0x3c, 0x38, 0x31, 0x39, 0x32, 0x3e, 0x3e, 0x3e, 0x3e, 0x5d, 0x00
	.type		__unnamed_2,@object
	.size		__unnamed_2,(__unnamed_3 - __unnamed_2)
__unnamed_2:
        /* <DEDUP_REMOVED lines=26> */
	.type		__unnamed_3,@object
	.size		__unnamed_3,(.L_3 - __unnamed_3)
__unnamed_3:
        /* <DEDUP_REMOVED lines=42> */
        /*06aa*/ 	.byte	0x3e, 0x3e, 0x3e, 0x3e, 0x5d, 0x00
.L_3:


//--------------------- .nv.shared._ZN7cutlass13device_kernelINS_4gemm6kernel13GemmUniversalIN4cute5tupleIJiiiiEEENS1_10collective13CollectiveMmaINS1_35MainloopSm100TmaUmmaWarpSpecializedILi11ELi2ELi2ENS5_IJNS4_1CILi2EEENSA_ILi1EEESC_EEEEENS5_IJNSA_ILi256EEESF_NSA_ILi64EEEEEENS_12float_e4m3_tENS5_IJlSC_lEEESI_SJ_NS4_8TiledMMAINS4_8MMA_AtomIJNS4_10MMA_TraitsINS4_25SM100_MMA_F8F6F4_2x1SM_SSEJSI_SI_fSF_SF_NS4_17integral_constantINS4_4UMMA5MajorELSQ_0EEESR_NSO_INSP_7ScaleInELSS_0EEEST_EEEEEENS4_6LayoutINS5_IJSC_SC_SC_EEENS5_IJNSA_ILi0EEESY_SY_EEEEENS5_IJNS4_10UnderscoreES11_S11_EEEEENS4_18SM100_TMA_2SM_LOADENS4_14ComposedLayoutINS4_7SwizzleILi2ELi4ELi3EEENS4_18smem_ptr_flag_bitsILi8EEENSW_INS5_IJNSA_ILi8EEESG_EEENS5_IJSG_SC_EEEEEEEvNS4_8identityES14_S1E_vS1F_EENS_8epilogue10collective18CollectiveEpilogueINS1H_23Sm100TmaWarpSpecializedILi4ELi2ELi64ELb0ELb0EEEJNS5_IJNSA_ILi128EEESF_SG_EEENS5_IJNSW_IS1M_SC_EENSW_ISG_SC_EEEEESI_SJ_SI_SJ_NS1H_6fusion15FusionCallbacksIS1L_NS1R_17LinearCombinationISI_fSI_fLNS_15FloatRoundStyleE2EEES1N_S1Q_JEEENS4_5SM1004TMEM4LOAD26SM100_TMEM_LOAD_32dp32b64xENS4_13SM90_TMA_LOADES1E_NS4_39AutoVectorizingCopyWithAssumedAlignmentILi128EEENS4_14SM90_TMA_STOREES1E_S23_S23_EEEvvEEEEvNT_6ParamsE --------------------------
	.section	.nv.shared._ZN7cutlass13device_kernelINS_4gemm6kernel13GemmUniversalIN4cute5tupleIJiiiiEEENS1_10collective13CollectiveMmaINS1_35MainloopSm100TmaUmmaWarpSpecializedILi11ELi2ELi2ENS5_IJNS4_1CILi2EEENSA_ILi1EEESC_EEEEENS5_IJNSA_ILi256EEESF_NSA_ILi64EEEEEENS_12float_e4m3_tENS5_IJlSC_lEEESI_SJ_NS4_8TiledMMAINS4_8MMA_AtomIJNS4_10MMA_TraitsINS4_25SM100_MMA_F8F6F4_2x1SM_SSEJSI_SI_fSF_SF_NS4_17integral_constantINS4_4UMMA5MajorELSQ_0EEESR_NSO_INSP_7ScaleInELSS_0EEEST_EEEEEENS4_6LayoutINS5_IJSC_SC_SC_EEENS5_IJNSA_ILi0EEESY_SY_EEEEENS5_IJNS4_10UnderscoreES11_S11_EEEEENS4_18SM100_TMA_2SM_LOADENS4_14ComposedLayoutINS4_7SwizzleILi2ELi4ELi3EEENS4_18smem_ptr_flag_bitsILi8EEENSW_INS5_IJNSA_ILi8EEESG_EEENS5_IJSG_SC_EEEEEEEvNS4_8identityES14_S1E_vS1F_EENS_8epilogue10collective18CollectiveEpilogueINS1H_23Sm100TmaWarpSpecializedILi4ELi2ELi64ELb0ELb0EEEJNS5_IJNSA_ILi128EEESF_SG_EEENS5_IJNSW_IS1M_SC_EENSW_ISG_SC_EEEEESI_SJ_SI_SJ_NS1H_6fusion15FusionCallbacksIS1L_NS1R_17LinearCombinationISI_fSI_fLNS_15FloatRoundStyleE2EEES1N_S1Q_JEEENS4_5SM1004TMEM4LOAD26SM100_TMEM_LOAD_32dp32b64xENS4_13SM90_TMA_LOADES1E_NS4_39AutoVectorizingCopyWithAssumedAlignmentILi128EEENS4_14SM90_TMA_STOREES1E_S23_S23_EEEvvEEEEvNT_6ParamsE,"aw",@nobits
	.sectionflags	@""
	.align	16
	.zero		1024


//--------------------- .nv.shared.reserved.0     --------------------------
	.section	.nv.shared.reserved.0,"aw",@nobits
	.weak		__nv_reservedSMEM_offset_0_alias
	.size		__nv_reservedSMEM_offset_0_alias, 0, 64
	.other		__nv_reservedSMEM_offset_0_alias,@"STO_CUDA_RESERVED_SHARED STV_DEFAULT"
__nv_reservedSMEM_offset_0_alias:
	.zero		0
.nv.shared.reserved.0:
	.zero		64
	.weak		__nv_reservedSMEM_tcgen05_partition
	.type		__nv_reservedSMEM_tcgen05_partition,@object
	.size		__nv_reservedSMEM_tcgen05_partition,(.L_0 - __nv_reservedSMEM_tcgen05_partition)
__nv_reservedSMEM_tcgen05_partition:
	.zero		32
.L_0:


//--------------------- .nv.global                --------------------------
	.section	.nv.global,"aw",@nobits
.nv.global:
	.type		_ZN39_INTERNAL_d23675e1_4_k_cu_34124a1e_81174cute1_E,@object
	.size		_ZN39_INTERNAL_d23675e1_4_k_cu_34124a1e_81174cute1_E,(_ZN39_INTERNAL_d23675e1_4_k_cu_34124a1e_81174cuda3std3__45__cpo6cbeginE - _ZN39_INTERNAL_d23675e1_4_k_cu_34124a1e_81174cute1_E)
_ZN39_INTERNAL_d23675e1_4_k_cu_34124a1e_81174cute1_E:
	.zero		1
	.type		_ZN39_INTERNAL_d23675e1_4_k_cu_34124a1e_81174cuda3std3__45__cpo6cbeginE,@object
	.size		_ZN39_INTERNAL_d23675e1_4_k_cu_34124a1e_81174cuda3std3__45__cpo6cbeginE,(_ZN39_INTERNAL_d23675e1_4_k_cu_34124a1e_81174cuda3std3__48in_placeE - _ZN39_INTERNAL_d23675e1_4_k_cu_34124a1e_81174cuda3std3__45__cpo6cbeginE)
_ZN39_INTERNAL_d23675e1_4_k_cu_34124a1e_81174cuda3std3__45__cpo6cbeginE:
	.zero		1
	.type		_ZN39_INTERNAL_d23675e1_4_k_cu_34124a1e_81174cuda3std3__48in_placeE,@object
	.size		_ZN39_INTERNAL_d23675e1_4_k_cu_34124a1e_81174cuda3std3__48in_placeE,(_ZN39_INTERNAL_d23675e1_4_k_cu_34124a1e_81174cuda3std6ranges3__45__cpo9iter_moveE - _ZN39_INTERNAL_d23675e1_4_k_cu_34124a1e_81174cuda3std3__48in_placeE)
_ZN39_INTERNAL_d23675e1_4_k_cu_34124a1e_81174cuda3std3__48in_placeE:
	.zero		1
	.type		_ZN39_INTERNAL_d23675e1_4_k_cu_34124a1e_81174cuda3std6ranges3__45__cpo9iter_moveE,@object
	.size		_ZN39_INTERNAL_d23675e1_4_k_cu_34124a1e_81174cuda3std6ranges3__45__cpo9iter_moveE,(_ZN39_INTERNAL_d23675e1_4_k_cu_34124a1e_81174cuda3std3__45__cpo5beginE - _ZN39_INTERNAL_d23675e1_4_k_cu_34124a1e_81174cuda3std6ranges3__45__cpo9iter_moveE)
_ZN39_INTERNAL_d23675e1_4_k_cu_34124a1e_81174cuda3std6ranges3__45__cpo9iter_moveE:
	.zero		1
	.type		_ZN39_INTERNAL_d23675e1_4_k_cu_34124a1e_81174cuda3std3__45__cpo5beginE,@object
	.size		_ZN39_INTERNAL_d23675e1_4_k_cu_34124a1e_81174cuda3std3__45__cpo5beginE,(_ZN39_INTERNAL_d23675e1_4_k_cu_34124a1e_81174cuda3std3__441_GLOBAL__N__d23675e1_4_k_cu_34124a1e_81176ignoreE - _ZN39_INTERNAL_d23675e1_4_k_cu_34124a1e_81174cuda3std3__45__cpo5beginE)
_ZN39_INTERNAL_d23675e1_4_k_cu_34124a1e_81174cuda3std3__45__cpo5beginE:
	.zero		1
	.type		_ZN39_INTERNAL_d23675e1_4_k_cu_34124a1e_81174cuda3std3__441_GLOBAL__N__d23675e1_4_k_cu_34124a1e_81176ignoreE,@object
	.size		_ZN39_INTERNAL_d23675e1_4_k_cu_34124a1e_81174cuda3std3__441_GLOBAL__N__d23675e1_4_k_cu_34124a1e_81176ignoreE,(_ZN39_INTERNAL_d23675e1_4_k_cu_34124a1e_81174cute7productE - _ZN39_INTERNAL_d23675e1_4_k_cu_34124a1e_81174cuda3std3__441_GLOBAL__N__d23675e1_4_k_cu_34124a1e_81176ignoreE)
_ZN39_INTERNAL_d23675e1_4_k_cu_34124a1e_81174cuda3std3__441_GLOBAL__N__d23675e1_4_k_cu_34124a1e_81176ignoreE:
	.zero		1
	.type		_ZN39_INTERNAL_d23675e1_4_k_cu_34124a1e_81174cute7productE,@object
	.size		_ZN39_INTERNAL_d23675e1_4_k_cu_34124a1e_81174cute7productE,(_ZN39_INTERNAL_d23675e1_4_k_cu_34124a1e_81174cuda3std3__45__cpo3endE - _ZN39_INTERNAL_d23675e1_4_k_cu_34124a1e_81174cute7productE)
_ZN39_INTERNAL_d23675e1_4_k_cu_34124a1e_81174cute7productE:
	.zero		1
	.type		_ZN39_INTERNAL_d23675e1_4_k_cu_34124a1e_81174cuda3std3__45__cpo3endE,@object
	.size		_ZN39_INTERNAL_d23675e1_4_k_cu_34124a1e_81174cuda3std3__45__cpo3endE,(_ZN39_INTERNAL_d23675e1_4_k_cu_34124a1e_81174cuda3std3__419piecewise_constructE - _ZN39_INTERNAL_d23675e1_4_k_cu_34124a1e_81174cuda3std3__45__cpo3endE)
_ZN39_INTERNAL_d23675e1_4_k_cu_34124a1e_81174cuda3std3__45__cpo3endE:
	.zero		1
	.type		_ZN39_INTERNAL_d23675e1_4_k_cu_34124a1e_81174cuda3std3__419piecewise_constructE,@object
	.size		_ZN39_INTERNAL_d23675e1_4_k_cu_34124a1e_81174cuda3std3__419piecewise_constructE,(_ZN39_INTERNAL_d23675e1_4_k_cu_34124a1e_81174cuda3std3__45__cpo4cendE - _ZN39_INTERNAL_d23675e1_4_k_cu_34124a1e_81174cuda3std3__419piecewise_constructE)
_ZN39_INTERNAL_d23675e1_4_k_cu_34124a1e_81174cuda3std3__419piecewise_constructE:
	.zero		1
	.type		_ZN39_INTERNAL_d23675e1_4_k_cu_34124a1e_81174cuda3std3__45__cpo4cendE,@object
	.size		_ZN39_INTERNAL_d23675e1_4_k_cu_34124a1e_81174cuda3std3__45__cpo4cendE,(_ZN39_INTERNAL_d23675e1_4_k_cu_34124a1e_81174cuda3std6ranges3__45__cpo4swapE - _ZN39_INTERNAL_d23675e1_4_k_cu_34124a1e_81174cuda3std3__45__cpo4cendE)
_ZN39_INTERNAL_d23675e1_4_k_cu_34124a1e_81174cuda3std3__45__cpo4cendE:
	.zero		1
	.type		_ZN39_INTERNAL_d23675e1_4_k_cu_34124a1e_81174cuda3std6ranges3__45__cpo4swapE,@object
	.size		_ZN39_INTERNAL_d23675e1_4_k_cu_34124a1e_81174cuda3std6ranges3__45__cpo4swapE,(.L_11 - _ZN39_INTERNAL_d23675e1_4_k_cu_34124a1e_81174cuda3std6ranges3__45__cpo4swapE)
_ZN39_INTERNAL_d23675e1_4_k_cu_34124a1e_81174cuda3std6ranges3__45__cpo4swapE:
	.zero		1
.L_11:


//--------------------- .nv.constant0._ZN7cutlass13device_kernelINS_4gemm6kernel13GemmUniversalIN4cute5tupleIJiiiiEEENS1_10collective13CollectiveMmaINS1_35MainloopSm100TmaUmmaWarpSpecializedILi11ELi2ELi2ENS5_IJNS4_1CILi2EEENSA_ILi1EEESC_EEEEENS5_IJNSA_ILi256EEESF_NSA_ILi64EEEEEENS_12float_e4m3_tENS5_IJlSC_lEEESI_SJ_NS4_8TiledMMAINS4_8MMA_AtomIJNS4_10MMA_TraitsINS4_25SM100_MMA_F8F6F4_2x1SM_SSEJSI_SI_fSF_SF_NS4_17integral_constantINS4_4UMMA5MajorELSQ_0EEESR_NSO_INSP_7ScaleInELSS_0EEEST_EEEEEENS4_6LayoutINS5_IJSC_SC_SC_EEENS5_IJNSA_ILi0EEESY_SY_EEEEENS5_IJNS4_10UnderscoreES11_S11_EEEEENS4_18SM100_TMA_2SM_LOADENS4_14ComposedLayoutINS4_7SwizzleILi2ELi4ELi3EEENS4_18smem_ptr_flag_bitsILi8EEENSW_INS5_IJNSA_ILi8EEESG_EEENS5_IJSG_SC_EEEEEEEvNS4_8identityES14_S1E_vS1F_EENS_8epilogue10collective18CollectiveEpilogueINS1H_23Sm100TmaWarpSpecializedILi4ELi2ELi64ELb0ELb0EEEJNS5_IJNSA_ILi128EEESF_SG_EEENS5_IJNSW_IS1M_SC_EENSW_ISG_SC_EEEEESI_SJ_SI_SJ_NS1H_6fusion15FusionCallbacksIS1L_NS1R_17LinearCombinationISI_fSI_fLNS_15FloatRoundStyleE2EEES1N_S1Q_JEEENS4_5SM1004TMEM4LOAD26SM100_TMEM_LOAD_32dp32b64xENS4_13SM90_TMA_LOADES1E_NS4_39AutoVectorizingCopyWithAssumedAlignmentILi128EEENS4_14SM90_TMA_STOREES1E_S23_S23_EEEvvEEEEvNT_6ParamsE --------------------------
	.section	.nv.constant0._ZN7cutlass13device_kernelINS_4gemm6kernel13GemmUniversalIN4cute5tupleIJiiiiEEENS1_10collective13CollectiveMmaINS1_35MainloopSm100TmaUmmaWarpSpecializedILi11ELi2ELi2ENS5_IJNS4_1CILi2EEENSA_ILi1EEESC_EEEEENS5_IJNSA_ILi256EEESF_NSA_ILi64EEEEEENS_12float_e4m3_tENS5_IJlSC_lEEESI_SJ_NS4_8TiledMMAINS4_8MMA_AtomIJNS4_10MMA_TraitsINS4_25SM100_MMA_F8F6F4_2x1SM_SSEJSI_SI_fSF_SF_NS4_17integral_constantINS4_4UMMA5MajorELSQ_0EEESR_NSO_INSP_7ScaleInELSS_0EEEST_EEEEEENS4_6LayoutINS5_IJSC_SC_SC_EEENS5_IJNSA_ILi0EEESY_SY_EEEEENS5_IJNS4_10UnderscoreES11_S11_EEEEENS4_18SM100_TMA_2SM_LOADENS4_14ComposedLayoutINS4_7SwizzleILi2ELi4ELi3EEENS4_18smem_ptr_flag_bitsILi8EEENSW_INS5_IJNSA_ILi8EEESG_EEENS5_IJSG_SC_EEEEEEEvNS4_8identityES14_S1E_vS1F_EENS_8epilogue10collective18CollectiveEpilogueINS1H_23Sm100TmaWarpSpecializedILi4ELi2ELi64ELb0ELb0EEEJNS5_IJNSA_ILi128EEESF_SG_EEENS5_IJNSW_IS1M_SC_EENSW_ISG_SC_EEEEESI_SJ_SI_SJ_NS1H_6fusion15FusionCallbacksIS1L_NS1R_17LinearCombinationISI_fSI_fLNS_15FloatRoundStyleE2EEES1N_S1Q_JEEENS4_5SM1004TMEM4LOAD26SM100_TMEM_LOAD_32dp32b64xENS4_13SM90_TMA_LOADES1E_NS4_39AutoVectorizingCopyWithAssumedAlignmentILi128EEENS4_14SM90_TMA_STOREES1E_S23_S23_EEEvvEEEEvNT_6ParamsE,"a",@progbits
	.sectionflags	@""
	.align	4
.nv.constant0._ZN7cutlass13device_kernelINS_4gemm6kernel13GemmUniversalIN4cute5tupleIJiiiiEEENS1_10collective13CollectiveMmaINS1_35MainloopSm100TmaUmmaWarpSpecializedILi11ELi2ELi2ENS5_IJNS4_1CILi2EEENSA_ILi1EEESC_EEEEENS5_IJNSA_ILi256EEESF_NSA_ILi64EEEEEENS_12float_e4m3_tENS5_IJlSC_lEEESI_SJ_NS4_8TiledMMAINS4_8MMA_AtomIJNS4_10MMA_TraitsINS4_25SM100_MMA_F8F6F4_2x1SM_SSEJSI_SI_fSF_SF_NS4_17integral_constantINS4_4UMMA5MajorELSQ_0EEESR_NSO_INSP_7ScaleInELSS_0EEEST_EEEEEENS4_6LayoutINS5_IJSC_SC_SC_EEENS5_IJNSA_ILi0EEESY_SY_EEEEENS5_IJNS4_10UnderscoreES11_S11_EEEEENS4_18SM100_TMA_2SM_LOADENS4_14ComposedLayoutINS4_7SwizzleILi2ELi4ELi3EEENS4_18smem_ptr_flag_bitsILi8EEENSW_INS5_IJNSA_ILi8EEESG_EEENS5_IJSG_SC_EEEEEEEvNS4_8identityES14_S1E_vS1F_EENS_8epilogue10collective18CollectiveEpilogueINS1H_23Sm100TmaWarpSpecializedILi4ELi2ELi64ELb0ELb0EEEJNS5_IJNSA_ILi128EEESF_SG_EEENS5_IJNSW_IS1M_SC_EENSW_ISG_SC_EEEEESI_SJ_SI_SJ_NS1H_6fusion15FusionCallbacksIS1L_NS1R_17LinearCombinationISI_fSI_fLNS_15FloatRoundStyleE2EEES1N_S1Q_JEEENS4_5SM1004TMEM4LOAD26SM100_TMEM_LOAD_32dp32b64xENS4_13SM90_TMA_LOADES1E_NS4_39AutoVectorizingCopyWithAssumedAlignmentILi128EEENS4_14SM90_TMA_STOREES1E_S23_S23_EEEvvEEEEvNT_6ParamsE:
	.zero		2944


//--------------------- SYMBOLS --------------------------

	.type		.nv.reservedSmem.offset0,@object
	.size		.nv.reservedSmem.offset0,0x4
	.type		.nv.reservedSmem.cap,@object
	.size		.nv.reservedSmem.cap,0x4
	.type		__assertfail,@function
